// auto-generated by cutlass_sweep.gemm — config: {"arch": "sm_90", "cluster_m": 1, "cluster_n": 1, "dtype": "bf16", "dtype_b": "bf16", "layout": "nn", "stages": 0, "tile_k": 128, "tile_m": 128, "tile_n": 256}
#include "cutlass/cutlass.h"
#include "cutlass/gemm/collective/collective_builder.hpp"
#include "cutlass/gemm/device/gemm_universal_adapter.h"
#include "cutlass/gemm/kernel/gemm_universal.hpp"
#include "cutlass/epilogue/collective/collective_builder.hpp"

using ElemA = cutlass::bfloat16_t;
using ElemB = cutlass::bfloat16_t;
using ElemCD = cutlass::bfloat16_t;
using Acc  = float;
using TileShape    = cute::Shape<cute::_128, cute::_256, cute::_128>;
using ClusterShape = cute::Shape<cute::_1, cute::_1, cute::_1>;

using CollectiveEpilogue = typename cutlass::epilogue::collective::CollectiveBuilder<
    cutlass::arch::Sm90, cutlass::arch::OpClassTensorOp,
    TileShape, ClusterShape,
    cutlass::epilogue::collective::EpilogueTileAuto,
    Acc, Acc,
    ElemCD, cutlass::layout::RowMajor, 128 / cutlass::sizeof_bits<ElemCD>::value,
    ElemCD, cutlass::layout::RowMajor, 128 / cutlass::sizeof_bits<ElemCD>::value,
    cutlass::epilogue::collective::EpilogueScheduleAuto
  >::CollectiveOp;

using CollectiveMainloop = typename cutlass::gemm::collective::CollectiveBuilder<
    cutlass::arch::Sm90, cutlass::arch::OpClassTensorOp,
    ElemA, cutlass::layout::RowMajor, 128 / cutlass::sizeof_bits<ElemA>::value,
    ElemB, cutlass::layout::RowMajor, 128 / cutlass::sizeof_bits<ElemB>::value,
    Acc,
    TileShape, ClusterShape,
    cutlass::gemm::collective::StageCountAutoCarveout<static_cast<int>(sizeof(typename CollectiveEpilogue::SharedStorage))>,
    cutlass::gemm::collective::KernelScheduleAuto
  >::CollectiveOp;

using GemmKernel = cutlass::gemm::kernel::GemmUniversal<
    cute::Shape<int,int,int,int>,
    CollectiveMainloop,
    CollectiveEpilogue
>;
using Gemm = cutlass::gemm::device::GemmUniversalAdapter<GemmKernel>;

// Force the device kernel symbol into the cubin without needing a host main.
auto* _anchor = &cutlass::device_kernel<GemmKernel>;


// ===== COMPILED SASS (sm_90a) =====

	.target	sm_90a

	.elftype	@"ET_EXEC"


//--------------------- .note.nv.tkinfo           --------------------------
	.section	.note.nv.tkinfo,"",@"SHT_NOTE"
	.sectionflags	@"SHF_NOTE_NV_TKINFO"
	.tkinfo
        /*0018*/ 	.word	0x00000002
        /*0030*/ 	.string	""
        /*0030*/ 	.string	"ptxas"
        /*0030*/ 	.string	"Cuda compilation tools, release 13.0, V13.0.88"
        /*0030*/ 	.string	"Build cuda_13.0.r13.0/compiler.36424714_0"
        /*0030*/ 	.string	"-arch sm_90a -m 64 "



//--------------------- .note.nv.cuinfo           --------------------------
	.section	.note.nv.cuinfo,"",@"SHT_NOTE"
	.sectionflags	@"SHF_NOTE_NV_CUINFO"
        /*0018*/ 	.short	0x0002
        /*001a*/ 	.short	0x005a
        /*001c*/ 	.short	0x0082
	.zero		2


//--------------------- .nv.info                  --------------------------
	.section	.nv.info,"",@"SHT_CUDA_INFO"
	.align	4


	//----- nvinfo : EIATTR_REGCOUNT
	.align		4
        /*0000*/ 	.byte	0x04, 0x2f
        /*0002*/ 	.short	(.L_15 - .L_14)
	.align		4
.L_14:
        /*0004*/ 	.word	index@(_ZN7cutlass13device_kernelINS_4gemm6kernel13GemmUniversalIN4cute5tupleIJiiiiEEENS1_10collective13CollectiveMmaINS1_34MainloopSm90TmaGmmaWarpSpecializedILi2ENS5_IJNS4_1CILi1EEESB_SB_EEENS1_35KernelTmaWarpSpecializedCooperativeEEENS5_IJNSA_ILi128EEENSA_ILi256EEESF_EEENS_10bfloat16_tENS5_IJlSB_lEEESI_NS5_IJSB_llEEENS4_8TiledMMAINS4_8MMA_AtomIJNS4_4SM904GMMA28MMA_64x256x16_F32BF16BF16_SSILNSO_5MajorE0ELSQ_1ELNSO_7ScaleInE1ELSR_1EEEEEENS4_6LayoutINS5_IJNSA_ILi2EEESB_SB_EEENS5_IJSB_NSA_ILi0EEESX_EEEEENS5_IJNS4_10UnderscoreES10_S10_EEEEENS4_13SM90_TMA_LOADENS4_14ComposedLayoutINS4_7SwizzleILi3ELi4ELi3EEENS4_18smem_ptr_flag_bitsILi16EEENSU_INS5_IJNSA_ILi8EEENSA_ILi64EEEEEENS5_IJS1A_SB_EEEEEEEvNS4_8identityES13_NS14_IS16_S18_NSU_INS5_IJS1A_S19_EEENS5_IJSB_S1A_EEEEEEEvS1F_EENS_8epilogue10collective6detail29Sm90TmaWarpSpecializedAdapterINS1M_15DefaultEpilogueISI_SJ_SJ_NS1L_6thread17LinearCombinationISI_Li1EffLNS1Q_9ScaleType4KindE0ELNS_15FloatRoundStyleE2ESI_EENS1_15EpilogueDefaultEEEEEvvEEEEvNT_6ParamsE)
        /*0008*/ 	.word	0x000000a8


	//----- nvinfo : EIATTR_FRAME_SIZE
	.align		4
.L_15:
        /*000c*/ 	.byte	0x04, 0x11
        /*000e*/ 	.short	(.L_17 - .L_16)
	.align		4
.L_16:
        /*0010*/ 	.word	index@(_ZN7cutlass13device_kernelINS_4gemm6kernel13GemmUniversalIN4cute5tupleIJiiiiEEENS1_10collective13CollectiveMmaINS1_34MainloopSm90TmaGmmaWarpSpecializedILi2ENS5_IJNS4_1CILi1EEESB_SB_EEENS1_35KernelTmaWarpSpecializedCooperativeEEENS5_IJNSA_ILi128EEENSA_ILi256EEESF_EEENS_10bfloat16_tENS5_IJlSB_lEEESI_NS5_IJSB_llEEENS4_8TiledMMAINS4_8MMA_AtomIJNS4_4SM904GMMA28MMA_64x256x16_F32BF16BF16_SSILNSO_5MajorE0ELSQ_1ELNSO_7ScaleInE1ELSR_1EEEEEENS4_6LayoutINS5_IJNSA_ILi2EEESB_SB_EEENS5_IJSB_NSA_ILi0EEESX_EEEEENS5_IJNS4_10UnderscoreES10_S10_EEEEENS4_13SM90_TMA_LOADENS4_14ComposedLayoutINS4_7SwizzleILi3ELi4ELi3EEENS4_18smem_ptr_flag_bitsILi16EEENSU_INS5_IJNSA_ILi8EEENSA_ILi64EEEEEENS5_IJS1A_SB_EEEEEEEvNS4_8identityES13_NS14_IS16_S18_NSU_INS5_IJS1A_S19_EEENS5_IJSB_S1A_EEEEEEEvS1F_EENS_8epilogue10collective6detail29Sm90TmaWarpSpecializedAdapterINS1M_15DefaultEpilogueISI_SJ_SJ_NS1L_6thread17LinearCombinationISI_Li1EffLNS1Q_9ScaleType4KindE0ELNS_15FloatRoundStyleE2ESI_EENS1_15EpilogueDefaultEEEEEvvEEEEvNT_6ParamsE)
        /*0014*/ 	.word	0x00000000


	//----- nvinfo : EIATTR_MIN_STACK_SIZE
	.align		4
.L_17:
        /*0018*/ 	.byte	0x04, 0x12
        /*001a*/ 	.short	(.L_19 - .L_18)
	.align		4
.L_18:
        /*001c*/ 	.word	index@(_ZN7cutlass13device_kernelINS_4gemm6kernel13GemmUniversalIN4cute5tupleIJiiiiEEENS1_10collective13CollectiveMmaINS1_34MainloopSm90TmaGmmaWarpSpecializedILi2ENS5_IJNS4_1CILi1EEESB_SB_EEENS1_35KernelTmaWarpSpecializedCooperativeEEENS5_IJNSA_ILi128EEENSA_ILi256EEESF_EEENS_10bfloat16_tENS5_IJlSB_lEEESI_NS5_IJSB_llEEENS4_8TiledMMAINS4_8MMA_AtomIJNS4_4SM904GMMA28MMA_64x256x16_F32BF16BF16_SSILNSO_5MajorE0ELSQ_1ELNSO_7ScaleInE1ELSR_1EEEEEENS4_6LayoutINS5_IJNSA_ILi2EEESB_SB_EEENS5_IJSB_NSA_ILi0EEESX_EEEEENS5_IJNS4_10UnderscoreES10_S10_EEEEENS4_13SM90_TMA_LOADENS4_14ComposedLayoutINS4_7SwizzleILi3ELi4ELi3EEENS4_18smem_ptr_flag_bitsILi16EEENSU_INS5_IJNSA_ILi8EEENSA_ILi64EEEEEENS5_IJS1A_SB_EEEEEEEvNS4_8identityES13_NS14_IS16_S18_NSU_INS5_IJS1A_S19_EEENS5_IJSB_S1A_EEEEEEEvS1F_EENS_8epilogue10collective6detail29Sm90TmaWarpSpecializedAdapterINS1M_15DefaultEpilogueISI_SJ_SJ_NS1L_6thread17LinearCombinationISI_Li1EffLNS1Q_9ScaleType4KindE0ELNS_15FloatRoundStyleE2ESI_EENS1_15EpilogueDefaultEEEEEvvEEEEvNT_6ParamsE)
        /*0020*/ 	.word	0x00000000
.L_19:


//--------------------- .nv.compat                --------------------------
	.section	.nv.compat,"",@"SHT_CUDA_COMPAT_INFO"
	.align	4
        /*0000*/ 	.byte	0x02, 0x09, 0x01, 0x00, 0x02, 0x02, 0x04, 0x00, 0x02, 0x05, 0x05, 0x00, 0x03, 0x07, 0x01, 0x01
        /*0010*/ 	.byte	0x02, 0x03, 0x01, 0x00, 0x02, 0x06, 0x01, 0x00, 0x04, 0x0b, 0x08, 0x00, 0x00, 0x00, 0x00, 0x00
        /*0020*/ 	.byte	0x00, 0x00, 0x00, 0x00


//--------------------- .nv.info._ZN7cutlass13device_kernelINS_4gemm6kernel13GemmUniversalIN4cute5tupleIJiiiiEEENS1_10collective13CollectiveMmaINS1_34MainloopSm90TmaGmmaWarpSpecializedILi2ENS5_IJNS4_1CILi1EEESB_SB_EEENS1_35KernelTmaWarpSpecializedCooperativeEEENS5_IJNSA_ILi128EEENSA_ILi256EEESF_EEENS_10bfloat16_tENS5_IJlSB_lEEESI_NS5_IJSB_llEEENS4_8TiledMMAINS4_8MMA_AtomIJNS4_4SM904GMMA28MMA_64x256x16_F32BF16BF16_SSILNSO_5MajorE0ELSQ_1ELNSO_7ScaleInE1ELSR_1EEEEEENS4_6LayoutINS5_IJNSA_ILi2EEESB_SB_EEENS5_IJSB_NSA_ILi0EEESX_EEEEENS5_IJNS4_10UnderscoreES10_S10_EEEEENS4_13SM90_TMA_LOADENS4_14ComposedLayoutINS4_7SwizzleILi3ELi4ELi3EEENS4_18smem_ptr_flag_bitsILi16EEENSU_INS5_IJNSA_ILi8EEENSA_ILi64EEEEEENS5_IJS1A_SB_EEEEEEEvNS4_8identityES13_NS14_IS16_S18_NSU_INS5_IJS1A_S19_EEENS5_IJSB_S1A_EEEEEEEvS1F_EENS_8epilogue10collective6detail29Sm90TmaWarpSpecializedAdapterINS1M_15DefaultEpilogueISI_SJ_SJ_NS1L_6thread17LinearCombinationISI_Li1EffLNS1Q_9ScaleType4KindE0ELNS_15FloatRoundStyleE2ESI_EENS1_15EpilogueDefaultEEEEEvvEEEEvNT_6ParamsE --------------------------
	.section	.nv.info._ZN7cutlass13device_kernelINS_4gemm6kernel13GemmUniversalIN4cute5tupleIJiiiiEEENS1_10collective13CollectiveMmaINS1_34MainloopSm90TmaGmmaWarpSpecializedILi2ENS5_IJNS4_1CILi1EEESB_SB_EEENS1_35KernelTmaWarpSpecializedCooperativeEEENS5_IJNSA_ILi128EEENSA_ILi256EEESF_EEENS_10bfloat16_tENS5_IJlSB_lEEESI_NS5_IJSB_llEEENS4_8TiledMMAINS4_8MMA_AtomIJNS4_4SM904GMMA28MMA_64x256x16_F32BF16BF16_SSILNSO_5MajorE0ELSQ_1ELNSO_7ScaleInE1ELSR_1EEEEEENS4_6LayoutINS5_IJNSA_ILi2EEESB_SB_EEENS5_IJSB_NSA_ILi0EEESX_EEEEENS5_IJNS4_10UnderscoreES10_S10_EEEEENS4_13SM90_TMA_LOADENS4_14ComposedLayoutINS4_7SwizzleILi3ELi4ELi3EEENS4_18smem_ptr_flag_bitsILi16EEENSU_INS5_IJNSA_ILi8EEENSA_ILi64EEEEEENS5_IJS1A_SB_EEEEEEEvNS4_8identityES13_NS14_IS16_S18_NSU_INS5_IJS1A_S19_EEENS5_IJSB_S1A_EEEEEEEvS1F_EENS_8epilogue10collective6detail29Sm90TmaWarpSpecializedAdapterINS1M_15DefaultEpilogueISI_SJ_SJ_NS1L_6thread17LinearCombinationISI_Li1EffLNS1Q_9ScaleType4KindE0ELNS_15FloatRoundStyleE2ESI_EENS1_15EpilogueDefaultEEEEEvvEEEEvNT_6ParamsE,"",@"SHT_CUDA_INFO"
	.sectionflags	@""
	.align	4


	//----- nvinfo : EIATTR_CUDA_API_VERSION
	.align		4
        /*0000*/ 	.byte	0x04, 0x37
        /*0002*/ 	.short	(.L_21 - .L_20)
.L_20:
        /*0004*/ 	.word	0x00000082


	//----- nvinfo : EIATTR_KPARAM_INFO
	.align		4
.L_21:
        /*0008*/ 	.byte	0x04, 0x17
        /*000a*/ 	.short	(.L_23 - .L_22)
.L_22:
        /*000c*/ 	.word	0x00000000
        /*0010*/ 	.short	0x0000
        /*0012*/ 	.short	0x0070
        /*0014*/ 	.byte	0x00, 0xf0, 0x01, 0x10


	//----- nvinfo : EIATTR_SPARSE_MMA_MASK
	.align		4
.L_23:
        /*0018*/ 	.byte	0x03, 0x50
        /*001a*/ 	.short	0x0000


	//----- nvinfo : EIATTR_MAXREG_COUNT
	.align		4
        /*001c*/ 	.byte	0x03, 0x1b
        /*001e*/ 	.short	0x00a8


	//----- nvinfo : EIATTR_NUM_BARRIERS
	.align		4
        /*0020*/ 	.byte	0x02, 0x4c
        /*0022*/ 	.byte	0x01
	.zero		1


	//----- nvinfo : EIATTR_EXTERNS
	.align		4
        /*0024*/ 	.byte	0x04, 0x0f
        /*0026*/ 	.short	(.L_25 - .L_24)


	//   ....[0]....
	.align		4
.L_24:
        /*0028*/ 	.word	index@(__assertfail)


	//----- nvinfo : EIATTR_MERCURY_ISA_VERSION
	.align		4
.L_25:
        /*002c*/ 	.byte	0x03, 0x5f
        /*002e*/ 	.short	0x0101


	//----- nvinfo : EIATTR_INT_WARP_WIDE_INSTR_OFFSETS
	.align		4
        /*0030*/ 	.byte	0x04, 0x31
        /*0032*/ 	.short	(.L_27 - .L_26)


	//   ....[0]....
.L_26:
        /*0034*/ 	.word	0x00000370


	//   ....[1]....
        /*0038*/ 	.word	0x000003a0


	//   ....[2]....
        /*003c*/ 	.word	0x00000480


	//----- nvinfo : EIATTR_COOP_GROUP_MASK_REGIDS
	.align		4
.L_27:
        /*0040*/ 	.byte	0x04, 0x29
        /*0042*/ 	.short	(.L_29 - .L_28)


	//   ....[0]....
.L_28:
        /*0044*/ 	.word	0xffffffff


	//   ....[1]....
        /*0048*/ 	.word	0xffffffff


	//   ....[2]....
        /*004c*/ 	.word	0xffffffff


	//   ....[3]....
        /*0050*/ 	.word	0xffffffff


	//   ....[4]....
        /*0054*/ 	.word	0xffffffff


	//----- nvinfo : EIATTR_COOP_GROUP_INSTR_OFFSETS
	.align		4
.L_29:
        /*0058*/ 	.byte	0x04, 0x28
        /*005a*/ 	.short	(.L_31 - .L_30)


	//   ....[0]....
.L_30:
        /*005c*/ 	.word	0x00000060


	//   ....[1]....
        /*0060*/ 	.word	0x00000070


	//   ....[2]....
        /*0064*/ 	.word	0x00000130


	//   ....[3]....
        /*0068*/ 	.word	0x00000280


	//   ....[4]....
        /*006c*/ 	.word	0x00000f30


	//----- nvinfo : EIATTR_REG_RECONFIG
	.align		4
.L_31:
        /*0070*/ 	.byte	0x01, 0x54
	.zero		2


	//----- nvinfo : EIATTR_SYSCALL_OFFSETS
	.align		4
        /*0074*/ 	.byte	0x04, 0x46
        /*0076*/ 	.short	(.L_33 - .L_32)


	//   ....[0]....
.L_32:
        /*0078*/ 	.word	0x000010f0


	//----- nvinfo : EIATTR_MBARRIER_INSTR_OFFSETS
	.align		4
.L_33:
        /*007c*/ 	.byte	0x04, 0x39
        /*007e*/ 	.short	(.L_35 - .L_34)


	//   ....[0]....
.L_34:
        /*0080*/ 	.word	0x00000230
        /*0084*/ 	.word	0x000000ff
        /*0088*/ 	.word	0x00000000
        /*008c*/ 	.short	0x0100
        /*008e*/ 	.byte	0x08
	.zero		1


	//   ....[1]....
        /*0090*/ 	.word	0x00000240
        /*0094*/ 	.word	0x000000ff
        /*0098*/ 	.word	0x00000010
        /*009c*/ 	.short	0x0100
        /*009e*/ 	.byte	0x08
	.zero		1


	//   ....[2]....
        /*00a0*/ 	.word	0x00000250
        /*00a4*/ 	.word	0x000000ff
        /*00a8*/ 	.word	0x00000008
        /*00ac*/ 	.short	0x0100
        /*00ae*/ 	.byte	0x08
	.zero		1


	//   ....[3]....
        /*00b0*/ 	.word	0x00000260
        /*00b4*/ 	.word	0x000000ff
        /*00b8*/ 	.word	0x00000018
        /*00bc*/ 	.short	0x0100
        /*00be*/ 	.byte	0x08
	.zero		1


	//   ....[4]....
        /*00c0*/ 	.word	0x000004f0
        /*00c4*/ 	.word	0x000000ff
        /*00c8*/ 	.word	0x00000030
        /*00cc*/ 	.short	0x0100
        /*00ce*/ 	.byte	0x06
	.zero		1


	//   ....[5]....
        /*00d0*/ 	.word	0x00000550
        /*00d4*/ 	.word	0x000000ff
        /*00d8*/ 	.word	0x00000038
        /*00dc*/ 	.short	0x0100
        /*00de*/ 	.byte	0x06
	.zero		1


	//   ....[6]....
        /*00e0*/ 	.word	0x00001170
        /*00e4*/ 	.word	0x00000003
        /*00e8*/ 	.word	0x00000000
        /*00ec*/ 	.short	0x010a
        /*00ee*/ 	.byte	0x3f
	.zero		1


	//   ....[7]....
        /*00f0*/ 	.word	0x000011b0
        /*00f4*/ 	.word	0x00000003
        /*00f8*/ 	.word	0x00000000
        /*00fc*/ 	.short	0x010a
        /*00fe*/ 	.byte	0x3f
	.zero		1


	//   ....[8]....
        /*0100*/ 	.word	0x00001780
        /*0104*/ 	.word	0x000000ff
        /*0108*/ 	.word	0x00000000
        /*010c*/ 	.short	0x010a
        /*010e*/ 	.byte	0x09
	.zero		1


	//   ....[9]....
        /*0110*/ 	.word	0x000017c0
        /*0114*/ 	.word	0x000000ff
        /*0118*/ 	.word	0x00000000
        /*011c*/ 	.short	0x010a
        /*011e*/ 	.byte	0x09
	.zero		1


	//   ....[10]....
        /*0120*/ 	.word	0x00001c50
        /*0124*/ 	.word	0x000000ff
        /*0128*/ 	.word	0x00000000
        /*012c*/ 	.short	0x0101
        /*012e*/ 	.byte	0x08
	.zero		1


	//   ....[11]....
        /*0130*/ 	.word	0x00001e30
        /*0134*/ 	.word	0x000000ff
        /*0138*/ 	.word	0x00000000
        /*013c*/ 	.short	0x0101
        /*013e*/ 	.byte	0x04
	.zero		1


	//   ....[12]....
        /*0140*/ 	.word	0x0000acf0
        /*0144*/ 	.word	0x0000000c
        /*0148*/ 	.word	0x00000010
        /*014c*/ 	.short	0x010a
        /*014e*/ 	.byte	0x3f
	.zero		1


	//   ....[13]....
        /*0150*/ 	.word	0x0000b240
        /*0154*/ 	.word	0x00000005
        /*0158*/ 	.word	0x00000038
        /*015c*/ 	.short	0x0101
        /*015e*/ 	.byte	0x3f
	.zero		1


	//   ....[14]....
        /*0160*/ 	.word	0x0000b940
        /*0164*/ 	.word	0x00000007
        /*0168*/ 	.word	0x00000000
        /*016c*/ 	.short	0x010a
        /*016e*/ 	.byte	0x3f
	.zero		1


	//   ....[15]....
        /*0170*/ 	.word	0x0000b9c0
        /*0174*/ 	.word	0x00000005
        /*0178*/ 	.word	0x00000000
        /*017c*/ 	.short	0x010a
        /*017e*/ 	.byte	0x3f
	.zero		1


	//   ....[16]....
        /*0180*/ 	.word	0x0000ba20
        /*0184*/ 	.word	0x00000003
        /*0188*/ 	.word	0x00000000
        /*018c*/ 	.short	0x010a
        /*018e*/ 	.byte	0x3f
	.zero		1


	//   ....[17]....
        /*0190*/ 	.word	0x0000ba80
        /*0194*/ 	.word	0x00000004
        /*0198*/ 	.word	0x00000000
        /*019c*/ 	.short	0x010a
        /*019e*/ 	.byte	0x3f
	.zero		1


	//   ....[18]....
        /*01a0*/ 	.word	0x0000bb50
        /*01a4*/ 	.word	0x0000000c
        /*01a8*/ 	.word	0x00000010
        /*01ac*/ 	.short	0x010a
        /*01ae*/ 	.byte	0x3f
	.zero		1


	//   ....[19]....
        /*01b0*/ 	.word	0x0000bc20
        /*01b4*/ 	.word	0x00000007
        /*01b8*/ 	.word	0x00000000
        /*01bc*/ 	.short	0x010a
        /*01be*/ 	.byte	0x3f
	.zero		1


	//----- nvinfo : EIATTR_NUM_MBARRIERS
	.align		4
.L_35:
        /*01c0*/ 	.byte	0x03, 0x38
        /*01c2*/ 	.short	0x0006


	//----- nvinfo : EIATTR_EXIT_INSTR_OFFSETS
	.align		4
        /*01c4*/ 	.byte	0x04, 0x1c
        /*01c6*/ 	.short	(.L_37 - .L_36)


	//   ....[0]....
.L_36:
        /*01c8*/ 	.word	0x000005a0


	//   ....[1]....
        /*01cc*/ 	.word	0x00000e60


	//   ....[2]....
        /*01d0*/ 	.word	0x0000a320


	//   ....[3]....
        /*01d4*/ 	.word	0x0000a950


	//   ....[4]....
        /*01d8*/ 	.word	0x0000ba10


	//----- nvinfo : EIATTR_MAX_THREADS
	.align		4
.L_37:
        /*01dc*/ 	.byte	0x04, 0x05
        /*01de*/ 	.short	(.L_39 - .L_38)
.L_38:
        /*01e0*/ 	.word	0x00000180
        /*01e4*/ 	.word	0x00000001
        /*01e8*/ 	.word	0x00000001


	//----- nvinfo : EIATTR_CRS_STACK_SIZE
	.align		4
.L_39:
        /*01ec*/ 	.byte	0x04, 0x1e
        /*01ee*/ 	.short	(.L_41 - .L_40)
.L_40:
        /*01f0*/ 	.word	0x00000000


	//----- nvinfo : EIATTR_CBANK_PARAM_SIZE
	.align		4
.L_41:
        /*01f4*/ 	.byte	0x03, 0x19
        /*01f6*/ 	.short	0x0470


	//----- nvinfo : EIATTR_PARAM_CBANK
	.align		4
        /*01f8*/ 	.byte	0x04, 0x0a
        /*01fa*/ 	.short	(.L_43 - .L_42)
	.align		4
.L_42:
        /*01fc*/ 	.word	index@(.nv.constant0._ZN7cutlass13device_kernelINS_4gemm6kernel13GemmUniversalIN4cute5tupleIJiiiiEEENS1_10collective13CollectiveMmaINS1_34MainloopSm90TmaGmmaWarpSpecializedILi2ENS5_IJNS4_1CILi1EEESB_SB_EEENS1_35KernelTmaWarpSpecializedCooperativeEEENS5_IJNSA_ILi128EEENSA_ILi256EEESF_EEENS_10bfloat16_tENS5_IJlSB_lEEESI_NS5_IJSB_llEEENS4_8TiledMMAINS4_8MMA_AtomIJNS4_4SM904GMMA28MMA_64x256x16_F32BF16BF16_SSILNSO_5MajorE0ELSQ_1ELNSO_7ScaleInE1ELSR_1EEEEEENS4_6LayoutINS5_IJNSA_ILi2EEESB_SB_EEENS5_IJSB_NSA_ILi0EEESX_EEEEENS5_IJNS4_10UnderscoreES10_S10_EEEEENS4_13SM90_TMA_LOADENS4_14ComposedLayoutINS4_7SwizzleILi3ELi4ELi3EEENS4_18smem_ptr_flag_bitsILi16EEENSU_INS5_IJNSA_ILi8EEENSA_ILi64EEEEEENS5_IJS1A_SB_EEEEEEEvNS4_8identityES13_NS14_IS16_S18_NSU_INS5_IJS1A_S19_EEENS5_IJSB_S1A_EEEEEEEvS1F_EENS_8epilogue10collective6detail29Sm90TmaWarpSpecializedAdapterINS1M_15DefaultEpilogueISI_SJ_SJ_NS1L_6thread17LinearCombinationISI_Li1EffLNS1Q_9ScaleType4KindE0ELNS_15FloatRoundStyleE2ESI_EENS1_15EpilogueDefaultEEEEEvvEEEEvNT_6ParamsE)
        /*0200*/ 	.short	0x0210
        /*0202*/ 	.short	0x0470


	//----- nvinfo : EIATTR_SW_WAR
	.align		4
.L_43:
        /*0204*/ 	.byte	0x04, 0x36
        /*0206*/ 	.short	(.L_45 - .L_44)
.L_44:
        /*0208*/ 	.word	0x00000008
.L_45:


//--------------------- .nv.callgraph             --------------------------
	.section	.nv.callgraph,"",@"SHT_CUDA_CALLGRAPH"
	.align	4
	.sectionentsize	8
	.align		4
        /*0000*/ 	.word	0x00000000
	.align		4
        /*0004*/ 	.word	0xffffffff
	.align		4
        /*0008*/ 	.word	index@(_ZN7cutlass13device_kernelINS_4gemm6kernel13GemmUniversalIN4cute5tupleIJiiiiEEENS1_10collective13CollectiveMmaINS1_34MainloopSm90TmaGmmaWarpSpecializedILi2ENS5_IJNS4_1CILi1EEESB_SB_EEENS1_35KernelTmaWarpSpecializedCooperativeEEENS5_IJNSA_ILi128EEENSA_ILi256EEESF_EEENS_10bfloat16_tENS5_IJlSB_lEEESI_NS5_IJSB_llEEENS4_8TiledMMAINS4_8MMA_AtomIJNS4_4SM904GMMA28MMA_64x256x16_F32BF16BF16_SSILNSO_5MajorE0ELSQ_1ELNSO_7ScaleInE1ELSR_1EEEEEENS4_6LayoutINS5_IJNSA_ILi2EEESB_SB_EEENS5_IJSB_NSA_ILi0EEESX_EEEEENS5_IJNS4_10UnderscoreES10_S10_EEEEENS4_13SM90_TMA_LOADENS4_14ComposedLayoutINS4_7SwizzleILi3ELi4ELi3EEENS4_18smem_ptr_flag_bitsILi16EEENSU_INS5_IJNSA_ILi8EEENSA_ILi64EEEEEENS5_IJS1A_SB_EEEEEEEvNS4_8identityES13_NS14_IS16_S18_NSU_INS5_IJS1A_S19_EEENS5_IJSB_S1A_EEEEEEEvS1F_EENS_8epilogue10collective6detail29Sm90TmaWarpSpecializedAdapterINS1M_15DefaultEpilogueISI_SJ_SJ_NS1L_6thread17LinearCombinationISI_Li1EffLNS1Q_9ScaleType4KindE0ELNS_15FloatRoundStyleE2ESI_EENS1_15EpilogueDefaultEEEEEvvEEEEvNT_6ParamsE)
	.align		4
        /*000c*/ 	.word	index@(__assertfail)
	.align		4
        /*0010*/ 	.word	0x00000000
	.align		4
        /*0014*/ 	.word	0xfffffffe
	.align		4
        /*0018*/ 	.word	0x00000000
	.align		4
        /*001c*/ 	.word	0xfffffffd
	.align		4
        /*0020*/ 	.word	0x00000000
	.align		4
        /*0024*/ 	.word	0xfffffffc


//--------------------- .nv.constant4             --------------------------
	.section	.nv.constant4,"a",@progbits
	.align	8
	.align		8
.nv.constant4:
        /*0000*/ 	.dword	__assertfail
	.align		8
        /*0008*/ 	.dword	__unnamed_1
	.align		8
        /*0010*/ 	.dword	_ZN40_INTERNAL_4b07b3f9_4_k_cu_64f8f025_256454cuda3std3__45__cpo5beginE
	.align		8
        /*0018*/ 	.dword	_ZN40_INTERNAL_4b07b3f9_4_k_cu_64f8f025_256454cuda3std3__45__cpo3endE
	.align		8
        /*0020*/ 	.dword	_ZN40_INTERNAL_4b07b3f9_4_k_cu_64f8f025_256454cuda3std3__45__cpo6cbeginE
	.align		8
        /*0028*/ 	.dword	_ZN40_INTERNAL_4b07b3f9_4_k_cu_64f8f025_256454cuda3std3__45__cpo4cendE
	.align		8
        /*0030*/ 	.dword	_ZN40_INTERNAL_4b07b3f9_4_k_cu_64f8f025_256454cuda3std3__442_GLOBAL__N__4b07b3f9_4_k_cu_64f8f025_256456ignoreE
	.align		8
        /*0038*/ 	.dword	_ZN40_INTERNAL_4b07b3f9_4_k_cu_64f8f025_256454cuda3std3__419piecewise_constructE
	.align		8
        /*0040*/ 	.dword	_ZN40_INTERNAL_4b07b3f9_4_k_cu_64f8f025_256454cuda3std3__48in_placeE
	.align		8
        /*0048*/ 	.dword	_ZN40_INTERNAL_4b07b3f9_4_k_cu_64f8f025_256454cuda3std6ranges3__45__cpo4swapE
	.align		8
        /*0050*/ 	.dword	_ZN40_INTERNAL_4b07b3f9_4_k_cu_64f8f025_256454cuda3std6ranges3__45__cpo9iter_moveE
	.align		8
        /*0058*/ 	.dword	_ZN40_INTERNAL_4b07b3f9_4_k_cu_64f8f025_256454cute7productE
	.align		8
        /*0060*/ 	.dword	_ZN40_INTERNAL_4b07b3f9_4_k_cu_64f8f025_256454cute1_E
	.align		8
        /*0068*/ 	.dword	$str$22
	.align		8
        /*0070*/ 	.dword	$str$23


//--------------------- .text._ZN7cutlass13device_kernelINS_4gemm6kernel13GemmUniversalIN4cute5tupleIJiiiiEEENS1_10collective13CollectiveMmaINS1_34MainloopSm90TmaGmmaWarpSpecializedILi2ENS5_IJNS4_1CILi1EEESB_SB_EEENS1_35KernelTmaWarpSpecializedCooperativeEEENS5_IJNSA_ILi128EEENSA_ILi256EEESF_EEENS_10bfloat16_tENS5_IJlSB_lEEESI_NS5_IJSB_llEEENS4_8TiledMMAINS4_8MMA_AtomIJNS4_4SM904GMMA28MMA_64x256x16_F32BF16BF16_SSILNSO_5MajorE0ELSQ_1ELNSO_7ScaleInE1ELSR_1EEEEEENS4_6LayoutINS5_IJNSA_ILi2EEESB_SB_EEENS5_IJSB_NSA_ILi0EEESX_EEEEENS5_IJNS4_10UnderscoreES10_S10_EEEEENS4_13SM90_TMA_LOADENS4_14ComposedLayoutINS4_7SwizzleILi3ELi4ELi3EEENS4_18smem_ptr_flag_bitsILi16EEENSU_INS5_IJNSA_ILi8EEENSA_ILi64EEEEEENS5_IJS1A_SB_EEEEEEEvNS4_8identityES13_NS14_IS16_S18_NSU_INS5_IJS1A_S19_EEENS5_IJSB_S1A_EEEEEEEvS1F_EENS_8epilogue10collective6detail29Sm90TmaWarpSpecializedAdapterINS1M_15DefaultEpilogueISI_SJ_SJ_NS1L_6thread17LinearCombinationISI_Li1EffLNS1Q_9ScaleType4KindE0ELNS_15FloatRoundStyleE2ESI_EENS1_15EpilogueDefaultEEEEEvvEEEEvNT_6ParamsE --------------------------
	.section	.text._ZN7cutlass13device_kernelINS_4gemm6kernel13GemmUniversalIN4cute5tupleIJiiiiEEENS1_10collective13CollectiveMmaINS1_34MainloopSm90TmaGmmaWarpSpecializedILi2ENS5_IJNS4_1CILi1EEESB_SB_EEENS1_35KernelTmaWarpSpecializedCooperativeEEENS5_IJNSA_ILi128EEENSA_ILi256EEESF_EEENS_10bfloat16_tENS5_IJlSB_lEEESI_NS5_IJSB_llEEENS4_8TiledMMAINS4_8MMA_AtomIJNS4_4SM904GMMA28MMA_64x256x16_F32BF16BF16_SSILNSO_5MajorE0ELSQ_1ELNSO_7ScaleInE1ELSR_1EEEEEENS4_6LayoutINS5_IJNSA_ILi2EEESB_SB_EEENS5_IJSB_NSA_ILi0EEESX_EEEEENS5_IJNS4_10UnderscoreES10_S10_EEEEENS4_13SM90_TMA_LOADENS4_14ComposedLayoutINS4_7SwizzleILi3ELi4ELi3EEENS4_18smem_ptr_flag_bitsILi16EEENSU_INS5_IJNSA_ILi8EEENSA_ILi64EEEEEENS5_IJS1A_SB_EEEEEEEvNS4_8identityES13_NS14_IS16_S18_NSU_INS5_IJS1A_S19_EEENS5_IJSB_S1A_EEEEEEEvS1F_EENS_8epilogue10collective6detail29Sm90TmaWarpSpecializedAdapterINS1M_15DefaultEpilogueISI_SJ_SJ_NS1L_6thread17LinearCombinationISI_Li1EffLNS1Q_9ScaleType4KindE0ELNS_15FloatRoundStyleE2ESI_EENS1_15EpilogueDefaultEEEEEvvEEEEvNT_6ParamsE,"ax",@progbits
	.align	128
.text._ZN7cutlass13device_kernelINS_4gemm6kernel13GemmUniversalIN4cute5tupleIJiiiiEEENS1_10collective13CollectiveMmaINS1_34MainloopSm90TmaGmmaWarpSpecializedILi2ENS5_IJNS4_1CILi1EEESB_SB_EEENS1_35KernelTmaWarpSpecializedCooperativeEEENS5_IJNSA_ILi128EEENSA_ILi256EEESF_EEENS_10bfloat16_tENS5_IJlSB_lEEESI_NS5_IJSB_llEEENS4_8TiledMMAINS4_8MMA_AtomIJNS4_4SM904GMMA28MMA_64x256x16_F32BF16BF16_SSILNSO_5MajorE0ELSQ_1ELNSO_7ScaleInE1ELSR_1EEEEEENS4_6LayoutINS5_IJNSA_ILi2EEESB_SB_EEENS5_IJSB_NSA_ILi0EEESX_EEEEENS5_IJNS4_10UnderscoreES10_S10_EEEEENS4_13SM90_TMA_LOADENS4_14ComposedLayoutINS4_7SwizzleILi3ELi4ELi3EEENS4_18smem_ptr_flag_bitsILi16EEENSU_INS5_IJNSA_ILi8EEENSA_ILi64EEEEEENS5_IJS1A_SB_EEEEEEEvNS4_8identityES13_NS14_IS16_S18_NSU_INS5_IJS1A_S19_EEENS5_IJSB_S1A_EEEEEEEvS1F_EENS_8epilogue10collective6detail29Sm90TmaWarpSpecializedAdapterINS1M_15DefaultEpilogueISI_SJ_SJ_NS1L_6thread17LinearCombinationISI_Li1EffLNS1Q_9ScaleType4KindE0ELNS_15FloatRoundStyleE2ESI_EENS1_15EpilogueDefaultEEEEEvvEEEEvNT_6ParamsE:
        .type           _ZN7cutlass13device_kernelINS_4gemm6kernel13GemmUniversalIN4cute5tupleIJiiiiEEENS1_10collective13CollectiveMmaINS1_34MainloopSm90TmaGmmaWarpSpecializedILi2ENS5_IJNS4_1CILi1EEESB_SB_EEENS1_35KernelTmaWarpSpecializedCooperativeEEENS5_IJNSA_ILi128EEENSA_ILi256EEESF_EEENS_10bfloat16_tENS5_IJlSB_lEEESI_NS5_IJSB_llEEENS4_8TiledMMAINS4_8MMA_AtomIJNS4_4SM904GMMA28MMA_64x256x16_F32BF16BF16_SSILNSO_5MajorE0ELSQ_1ELNSO_7ScaleInE1ELSR_1EEEEEENS4_6LayoutINS5_IJNSA_ILi2EEESB_SB_EEENS5_IJSB_NSA_ILi0EEESX_EEEEENS5_IJNS4_10UnderscoreES10_S10_EEEEENS4_13SM90_TMA_LOADENS4_14ComposedLayoutINS4_7SwizzleILi3ELi4ELi3EEENS4_18smem_ptr_flag_bitsILi16EEENSU_INS5_IJNSA_ILi8EEENSA_ILi64EEEEEENS5_IJS1A_SB_EEEEEEEvNS4_8identityES13_NS14_IS16_S18_NSU_INS5_IJS1A_S19_EEENS5_IJSB_S1A_EEEEEEEvS1F_EENS_8epilogue10collective6detail29Sm90TmaWarpSpecializedAdapterINS1M_15DefaultEpilogueISI_SJ_SJ_NS1L_6thread17LinearCombinationISI_Li1EffLNS1Q_9ScaleType4KindE0ELNS_15FloatRoundStyleE2ESI_EENS1_15EpilogueDefaultEEEEEvvEEEEvNT_6ParamsE,@function
        .size           _ZN7cutlass13device_kernelINS_4gemm6kernel13GemmUniversalIN4cute5tupleIJiiiiEEENS1_10collective13CollectiveMmaINS1_34MainloopSm90TmaGmmaWarpSpecializedILi2ENS5_IJNS4_1CILi1EEESB_SB_EEENS1_35KernelTmaWarpSpecializedCooperativeEEENS5_IJNSA_ILi128EEENSA_ILi256EEESF_EEENS_10bfloat16_tENS5_IJlSB_lEEESI_NS5_IJSB_llEEENS4_8TiledMMAINS4_8MMA_AtomIJNS4_4SM904GMMA28MMA_64x256x16_F32BF16BF16_SSILNSO_5MajorE0ELSQ_1ELNSO_7ScaleInE1ELSR_1EEEEEENS4_6LayoutINS5_IJNSA_ILi2EEESB_SB_EEENS5_IJSB_NSA_ILi0EEESX_EEEEENS5_IJNS4_10UnderscoreES10_S10_EEEEENS4_13SM90_TMA_LOADENS4_14ComposedLayoutINS4_7SwizzleILi3ELi4ELi3EEENS4_18smem_ptr_flag_bitsILi16EEENSU_INS5_IJNSA_ILi8EEENSA_ILi64EEEEEENS5_IJS1A_SB_EEEEEEEvNS4_8identityES13_NS14_IS16_S18_NSU_INS5_IJS1A_S19_EEENS5_IJSB_S1A_EEEEEEEvS1F_EENS_8epilogue10collective6detail29Sm90TmaWarpSpecializedAdapterINS1M_15DefaultEpilogueISI_SJ_SJ_NS1L_6thread17LinearCombinationISI_Li1EffLNS1Q_9ScaleType4KindE0ELNS_15FloatRoundStyleE2ESI_EENS1_15EpilogueDefaultEEEEEvvEEEEvNT_6ParamsE,(.L_x_318 - _ZN7cutlass13device_kernelINS_4gemm6kernel13GemmUniversalIN4cute5tupleIJiiiiEEENS1_10collective13CollectiveMmaINS1_34MainloopSm90TmaGmmaWarpSpecializedILi2ENS5_IJNS4_1CILi1EEESB_SB_EEENS1_35KernelTmaWarpSpecializedCooperativeEEENS5_IJNSA_ILi128EEENSA_ILi256EEESF_EEENS_10bfloat16_tENS5_IJlSB_lEEESI_NS5_IJSB_llEEENS4_8TiledMMAINS4_8MMA_AtomIJNS4_4SM904GMMA28MMA_64x256x16_F32BF16BF16_SSILNSO_5MajorE0ELSQ_1ELNSO_7ScaleInE1ELSR_1EEEEEENS4_6LayoutINS5_IJNSA_ILi2EEESB_SB_EEENS5_IJSB_NSA_ILi0EEESX_EEEEENS5_IJNS4_10UnderscoreES10_S10_EEEEENS4_13SM90_TMA_LOADENS4_14ComposedLayoutINS4_7SwizzleILi3ELi4ELi3EEENS4_18smem_ptr_flag_bitsILi16EEENSU_INS5_IJNSA_ILi8EEENSA_ILi64EEEEEENS5_IJS1A_SB_EEEEEEEvNS4_8identityES13_NS14_IS16_S18_NSU_INS5_IJS1A_S19_EEENS5_IJSB_S1A_EEEEEEEvS1F_EENS_8epilogue10collective6detail29Sm90TmaWarpSpecializedAdapterINS1M_15DefaultEpilogueISI_SJ_SJ_NS1L_6thread17LinearCombinationISI_Li1EffLNS1Q_9ScaleType4KindE0ELNS_15FloatRoundStyleE2ESI_EENS1_15EpilogueDefaultEEEEEvvEEEEvNT_6ParamsE)
        .other          _ZN7cutlass13device_kernelINS_4gemm6kernel13GemmUniversalIN4cute5tupleIJiiiiEEENS1_10collective13CollectiveMmaINS1_34MainloopSm90TmaGmmaWarpSpecializedILi2ENS5_IJNS4_1CILi1EEESB_SB_EEENS1_35KernelTmaWarpSpecializedCooperativeEEENS5_IJNSA_ILi128EEENSA_ILi256EEESF_EEENS_10bfloat16_tENS5_IJlSB_lEEESI_NS5_IJSB_llEEENS4_8TiledMMAINS4_8MMA_AtomIJNS4_4SM904GMMA28MMA_64x256x16_F32BF16BF16_SSILNSO_5MajorE0ELSQ_1ELNSO_7ScaleInE1ELSR_1EEEEEENS4_6LayoutINS5_IJNSA_ILi2EEESB_SB_EEENS5_IJSB_NSA_ILi0EEESX_EEEEENS5_IJNS4_10UnderscoreES10_S10_EEEEENS4_13SM90_TMA_LOADENS4_14ComposedLayoutINS4_7SwizzleILi3ELi4ELi3EEENS4_18smem_ptr_flag_bitsILi16EEENSU_INS5_IJNSA_ILi8EEENSA_ILi64EEEEEENS5_IJS1A_SB_EEEEEEEvNS4_8identityES13_NS14_IS16_S18_NSU_INS5_IJS1A_S19_EEENS5_IJSB_S1A_EEEEEEEvS1F_EENS_8epilogue10collective6detail29Sm90TmaWarpSpecializedAdapterINS1M_15DefaultEpilogueISI_SJ_SJ_NS1L_6thread17LinearCombinationISI_Li1EffLNS1Q_9ScaleType4KindE0ELNS_15FloatRoundStyleE2ESI_EENS1_15EpilogueDefaultEEEEEvvEEEEvNT_6ParamsE,@"STO_CUDA_ENTRY STV_DEFAULT"
_ZN7cutlass13device_kernelINS_4gemm6kernel13GemmUniversalIN4cute5tupleIJiiiiEEENS1_10collective13CollectiveMmaINS1_34MainloopSm90TmaGmmaWarpSpecializedILi2ENS5_IJNS4_1CILi1EEESB_SB_EEENS1_35KernelTmaWarpSpecializedCooperativeEEENS5_IJNSA_ILi128EEENSA_ILi256EEESF_EEENS_10bfloat16_tENS5_IJlSB_lEEESI_NS5_IJSB_llEEENS4_8TiledMMAINS4_8MMA_AtomIJNS4_4SM904GMMA28MMA_64x256x16_F32BF16BF16_SSILNSO_5MajorE0ELSQ_1ELNSO_7ScaleInE1ELSR_1EEEEEENS4_6LayoutINS5_IJNSA_ILi2EEESB_SB_EEENS5_IJSB_NSA_ILi0EEESX_EEEEENS5_IJNS4_10UnderscoreES10_S10_EEEEENS4_13SM90_TMA_LOADENS4_14ComposedLayoutINS4_7SwizzleILi3ELi4ELi3EEENS4_18smem_ptr_flag_bitsILi16EEENSU_INS5_IJNSA_ILi8EEENSA_ILi64EEEEEENS5_IJS1A_SB_EEEEEEEvNS4_8identityES13_NS14_IS16_S18_NSU_INS5_IJS1A_S19_EEENS5_IJSB_S1A_EEEEEEEvS1F_EENS_8epilogue10collective6detail29Sm90TmaWarpSpecializedAdapterINS1M_15DefaultEpilogueISI_SJ_SJ_NS1L_6thread17LinearCombinationISI_Li1EffLNS1Q_9ScaleType4KindE0ELNS_15FloatRoundStyleE2ESI_EENS1_15EpilogueDefaultEEEEEvvEEEEvNT_6ParamsE:
[----:B------:R-:W0:Y:S01]  /*0000*/  LDC R1, c[0x0][0x28] ;  /* 0x00000a00ff017b82 */ /* 0x000e220000000800 */
[----:B------:R-:W1:Y:S01]  /*0010*/  S2R R18, SR_TID.X ;  /* 0x0000000000127919 */ /* 0x000e620000002100 */
[----:B------:R-:W-:Y:S01]  /*0020*/  ELECT P0, URZ, PT ;  /* 0x00000000003f782f */ /* 0x000fe20003800000 */
[----:B------:R-:W-:Y:S01]  /*0030*/  BSSY B0, `(.L_x_0) ;  /* 0x000000f000007945 */ /* 0x000fe20003800000 */
[--C-:B-1----:R-:W-:Y:S02]  /*0040*/  SHF.R.U32.HI R0, RZ, 0x5, R18.reuse ;  /* 0x00000005ff007819 */ /* 0x102fe40000011612 */
[----:B------:R-:W-:-:S03]  /*0050*/  SHF.R.U32.HI R22, RZ, 0x7, R18 ;  /* 0x00000007ff167819 */ /* 0x000fc60000011612 */
[----:B------:R-:W1:Y:S04]  /*0060*/  SHFL.IDX PT, R5, R0, RZ, 0x1f ;  /* 0x00001fff00057589 */ /* 0x000e6800000e0000 */
[----:B------:R2:W3:Y:S01]  /*0070*/  SHFL.IDX PT, R8, R22, RZ, 0x1f ;  /* 0x00001fff16087589 */ /* 0x0004e200000e0000 */
[----:B-1----:R-:W-:-:S13]  /*0080*/  ISETP.NE.OR P0, PT, R5, RZ, !P0 ;  /* 0x000000ff0500720c */ /* 0x002fda0004705670 */
[----:B0-23--:R-:W-:Y:S05]  /*0090*/  @P0 BRA `(.L_x_1) ;  /* 0x0000000000200947 */ /* 0x00dfea0003800000 */
[----:B------:R-:W-:Y:S02]  /*00a0*/  ULDC.64 UR4, c[0x0][0x198] ;  /* 0x0000660000047ab9 */ /* 0x000fe40000000a00 */
[----:B------:R-:W-:Y:S02]  /*00b0*/  UIADD3 UR6, UP0, UR4, 0xf0, URZ ;  /* 0x000000f004067890 */ /* 0x000fe4000ff1e03f */
[----:B------:R-:W-:Y:S02]  /*00c0*/  UIADD3 UR4, UP1, UR4, 0x1f0, URZ ;  /* 0x000001f004047890 */ /* 0x000fe4000ff3e03f */
[----:B------:R-:W-:Y:S02]  /*00d0*/  UIADD3.X UR7, URZ, UR5, URZ, UP0, !UPT ;  /* 0x000000053f077290 */ /* 0x000fe400087fe43f */
[----:B------:R-:W-:-:S07]  /*00e0*/  UIADD3.X UR5, URZ, UR5, URZ, UP1, !UPT ;  /* 0x000000053f057290 */ /* 0x000fce0008ffe43f */
[----:B------:R0:W-:Y:S02]  /*00f0*/  UTMACCTL.PF [UR6] ;  /* 0x00000000060079b9 */ /* 0x0001e40008040000 */
[----:B------:R0:W-:Y:S02]  /*0100*/  UTMACCTL.PF [UR4] ;  /* 0x00000000040079b9 */ /* 0x0001e40008040000 */
[----:B0-----:R-:W-:Y:S01]  /*0110*/  NOP ;  /* 0x0000000000007918 */ /* 0x001fe20000000000 */
.L_x_1:
[----:B------:R-:W-:Y:S05]  /*0120*/  BSYNC B0 ;  /* 0x0000000000007941 */ /* 0x000fea0003800000 */
.L_x_0:
[----:B------:R-:W0:Y:S02]  /*0130*/  SHFL.IDX PT, R2, R0, RZ, 0x1f ;  /* 0x00001fff00027589 */ /* 0x000e2400000e0000 */
[----:B0-----:R-:W-:-:S13]  /*0140*/  ISETP.NE.AND P0, PT, R2, RZ, PT ;  /* 0x000000ff0200720c */ /* 0x001fda0003f05270 */
[----:B------:R-:W-:Y:S05]  /*0150*/  @P0 BRA `(.L_x_2) ;  /* 0x0000000000480947 */ /* 0x000fea0003800000 */
[----:B------:R-:W0:Y:S01]  /*0160*/  S2UR UR8, SR_CgaCtaId ;  /* 0x00000000000879c3 */ /* 0x000e220000008800 */
[----:B------:R-:W-:Y:S01]  /*0170*/  UMOV UR4, 0x400 ;  /* 0x0000040000047882 */ /* 0x000fe20000000000 */
[----:B------:R-:W-:Y:S01]  /*0180*/  UMOV UR5, 0x1 ;  /* 0x0000000100057882 */ /* 0x000fe20000000000 */
[----:B------:R-:W-:Y:S01]  /*0190*/  UMOV UR6, 0x100 ;  /* 0x0000010000067882 */ /* 0x000fe20000000000 */
[----:B------:R-:W-:Y:S01]  /*01a0*/  ELECT P0, URZ, PT ;  /* 0x00000000003f782f */ /* 0x000fe20003800000 */
[----:B------:R-:W-:-:S04]  /*01b0*/  UIADD3 UR6, -UR6, 0x100000, URZ ;  /* 0x0010000006067890 */ /* 0x000fc8000fffe13f */
[----:B------:R-:W-:Y:S02]  /*01c0*/  USHF.L.U32 UR7, UR6, 0xb, URZ ;  /* 0x0000000b06077899 */ /* 0x000fe4000800063f */
[----:B------:R-:W-:Y:S02]  /*01d0*/  USHF.L.U32 UR6, UR6, 0x1, URZ ;  /* 0x0000000106067899 */ /* 0x000fe4000800063f */
[----:B0-----:R-:W-:Y:S02]  /*01e0*/  ULEA UR8, UR8, UR4, 0x18 ;  /* 0x0000000408087291 */ /* 0x001fe4000f8ec03f */
[----:B------:R-:W-:-:S04]  /*01f0*/  UIADD3 UR4, -UR5, 0x100000, URZ ;  /* 0x0010000005047890 */ /* 0x000fc8000fffe13f */
[----:B------:R-:W-:Y:S02]  /*0200*/  USHF.L.U32 UR5, UR4, 0xb, URZ ;  /* 0x0000000b04057899 */ /* 0x000fe4000800063f */
[----:B------:R-:W-:Y:S01]  /*0210*/  USHF.L.U32 UR4, UR4, 0x1, URZ ;  /* 0x0000000104047899 */ /* 0x000fe2000800063f */
[----:B------:R-:W0:Y:S11]  /*0220*/  FENCE.VIEW.ASYNC.S ;  /* 0x00000000000073c6 */ /* 0x000e360000000000 */
[----:B0-----:R0:W1:Y:S01]  /*0230*/  SYNCS.EXCH.64 URZ, [UR8], UR4 ;  /* 0x00000004083f75b2 */ /* 0x0010620008000100 */
[----:B------:R0:W2:Y:S01]  /*0240*/  SYNCS.EXCH.64 URZ, [UR8+0x10], UR6 ;  /* 0x00001006083f75b2 */ /* 0x0000a20008000100 */
[----:B------:R0:W3:Y:S01]  /*0250*/  SYNCS.EXCH.64 URZ, [UR8+0x8], UR4 ;  /* 0x00000804083f75b2 */ /* 0x0000e20008000100 */
[----:B------:R0:W4:Y:S01]  /*0260*/  SYNCS.EXCH.64 URZ, [UR8+0x18], UR6 ;  /* 0x00001806083f75b2 */ /* 0x0001220008000100 */
[----:B------:R-:W-:Y:S01]  /*0270*/  NOP ;  /* 0x0000000000007918 */ /* 0x000fe20000000000 */
.L_x_2:
[----:B------:R-:W5:Y:S01]  /*0280*/  SHFL.IDX PT, R0, R0, RZ, 0x1f ;  /* 0x00001fff00007589 */ /* 0x000f6200000e0000 */
[----:B------:R-:W-:Y:S01]  /*0290*/  ELECT P0, URZ, PT ;  /* 0x00000000003f782f */ /* 0x000fe20003800000 */
[----:B------:R-:W1:Y:S01]  /*02a0*/  LDC R2, c[0x0][0x65c] ;  /* 0x00019700ff027b82 */ /* 0x000e620000000800 */
[----:B------:R-:W-:Y:S01]  /*02b0*/  SHF.R.S32.HI R6, RZ, 0x1f, R5 ;  /* 0x0000001fff067819 */ /* 0x000fe20000011405 */
[----:B------:R-:W2:Y:S01]  /*02c0*/  S2R R3, SR_CTAID.Y ;  /* 0x0000000000037919 */ /* 0x000ea20000002600 */
[----:B0-----:R-:W-:Y:S01]  /*02d0*/  UMOV UR4, 0x20 ;  /* 0x0000002000047882 */ /* 0x001fe20000000000 */
[----:B------:R-:W-:Y:S01]  /*02e0*/  ISETP.NE.AND P2, PT, R8, RZ, PT ;  /* 0x000000ff0800720c */ /* 0x000fe20003f45270 */
[----:B------:R-:W-:Y:S01]  /*02f0*/  NOP ;  /* 0x0000000000007918 */ /* 0x000fe20000000000 */
[----:B------:R-:W0:Y:S01]  /*0300*/  S2R R4, SR_CTAID.X ;  /* 0x0000000000047919 */ /* 0x000e220000002500 */
[----:B------:R-:W-:Y:S01]  /*0310*/  LEA.HI R6, R6, R5, RZ, 0x2 ;  /* 0x0000000506067211 */ /* 0x000fe200078f10ff */
[----:B------:R-:W-:Y:S01]  /*0320*/  NOP ;  /* 0x0000000000007918 */ /* 0x000fe20000000000 */
[----:B-----5:R-:W-:-:S02]  /*0330*/  ISETP.NE.OR P0, PT, R0, RZ, !P0 ;  /* 0x000000ff0000720c */ /* 0x020fc40004705670 */
[----:B-1----:R-:W-:-:S04]  /*0340*/  ISETP.NE.AND P3, PT, R2, 0x1, PT ;  /* 0x000000010200780c */ /* 0x002fc80003f65270 */
[----:B------:R-:W-:Y:S02]  /*0350*/  P2R R0, PR, RZ, 0x8 ;  /* 0x00000008ff007803 */ /* 0x000fe40000000000 */
[----:B------:R-:W-:-:S05]  /*0360*/  LOP3.LUT R0, R6, 0xfffffffc, RZ, 0xc0, !PT ;  /* 0xfffffffc06007812 */ /* 0x000fca00078ec0ff */
[----:B------:R-:W-:Y:S01]  /*0370*/  VOTEU.ALL UP0, P0 ;  /* 0x00000000003f7886 */ /* 0x000fe20000000000 */
[----:B------:R-:W-:Y:S01]  /*0380*/  IMAD.IADD R0, R5, 0x1, -R0 ;  /* 0x0000000105007824 */ /* 0x000fe200078e0a00 */
[----:B------:R-:W0:Y:S01]  /*0390*/  @P3 LDC R17, c[0x0][0x10] ;  /* 0x00000400ff113b82 */ /* 0x000e220000000800 */
[----:B------:R-:W-:Y:S01]  /*03a0*/  VOTEU.ALL UP1, P0 ;  /* 0x00000000003f7886 */ /* 0x000fe20000020000 */
[----:B--2---:R-:W-:Y:S01]  /*03b0*/  @P3 IMAD.MOV.U32 R6, RZ, RZ, R3 ;  /* 0x000000ffff063224 */ /* 0x004fe200078e0003 */
[----:B------:R-:W-:Y:S01]  /*03c0*/  @!UP0 UMOV UR6, 0x400 ;  /* 0x0000040000068882 */ /* 0x000fe20000000000 */
[----:B------:R-:W-:-:S04]  /*03d0*/  @!UP0 UIADD3 UR4, -UR4, 0x100000, URZ ;  /* 0x0010000004048890 */ /* 0x000fc8000fffe13f */
[----:B------:R-:W-:Y:S02]  /*03e0*/  @!UP0 USHF.L.U32 UR5, UR4, 0xb, URZ ;  /* 0x0000000b04058899 */ /* 0x000fe4000800063f */
[----:B------:R-:W-:Y:S01]  /*03f0*/  @!UP0 USHF.L.U32 UR4, UR4, 0x1, URZ ;  /* 0x0000000104048899 */ /* 0x000fe2000800063f */
[----:B------:R-:W-:Y:S02]  /*0400*/  @P3 IMAD.MOV.U32 R7, RZ, RZ, RZ ;  /* 0x000000ffff073224 */ /* 0x000fe400078e00ff */
[----:B------:R-:W-:Y:S01]  /*0410*/  IMAD.MOV.U32 R5, RZ, RZ, RZ ;  /* 0x000000ffff057224 */ /* 0x000fe200078e00ff */
[----:B------:R-:W1:Y:S01]  /*0420*/  @!UP0 S2UR UR7, SR_CgaCtaId ;  /* 0x00000000000789c3 */ /* 0x000e620000008800 */
[----:B------:R-:W-:-:S07]  /*0430*/  @P3 IMAD.MOV.U32 R11, RZ, RZ, RZ ;  /* 0x000000ffff0b3224 */ /* 0x000fce00078e00ff */
[----:B------:R-:W2:Y:S01]  /*0440*/  @!P3 LDC R9, c[0x0][0xc] ;  /* 0x00000300ff09bb82 */ /* 0x000ea20000000800 */
[----:B0-----:R-:W-:-:S04]  /*0450*/  @P3 IMAD.WIDE.U32 R16, R4, R17, R6 ;  /* 0x0000001104103225 */ /* 0x001fc800078e0006 */
[----:B------:R-:W-:Y:S01]  /*0460*/  @P3 IMAD.IADD R17, R17, 0x1, R11 ;  /* 0x0000000111113824 */ /* 0x000fe200078e020b */
[----:B-1----:R-:W-:Y:S01]  /*0470*/  @!UP0 ULEA UR6, UR7, UR6, 0x18 ;  /* 0x0000000607068291 */ /* 0x002fe2000f8ec03f */
[----:B------:R-:W-:Y:S01]  /*0480*/  VOTEU.ALL UP0, P0 ;  /* 0x00000000003f7886 */ /* 0x000fe20000000000 */
[----:B------:R-:W-:-:S04]  /*0490*/  ISETP.NE.AND P0, PT, R0, 0x3, PT ;  /* 0x000000030000780c */ /* 0x000fc80003f05270 */
[----:B------:R-:W-:Y:S01]  /*04a0*/  ISETP.EQ.OR P0, PT, R0, RZ, !P0 ;  /* 0x000000ff0000720c */ /* 0x000fe20004702670 */
[----:B--2---:R-:W-:-:S03]  /*04b0*/  @!P3 IMAD.WIDE.U32 R6, R9, R3, R4 ;  /* 0x000000030906b225 */ /* 0x004fc600078e0004 */
[C---:B------:R-:W-:Y:S01]  /*04c0*/  ISETP.EQ.AND P0, PT, R8.reuse, RZ, P0 ;  /* 0x000000ff0800720c */ /* 0x040fe20000702270 */
[----:B------:R-:W-:Y:S01]  /*04d0*/  VIADD R8, R8, 0xffffffff ;  /* 0xffffffff08087836 */ /* 0x000fe20000000000 */
[----:B------:R-:W0:Y:S02]  /*04e0*/  FENCE.VIEW.ASYNC.S ;  /* 0x00000000000073c6 */ /* 0x000e240000000000 */
[----:B0-----:R0:W3:Y:S01]  /*04f0*/  @!UP0 SYNCS.EXCH.64 URZ, [UR6+0x30], UR4 ;  /* 0x00003004063f85b2 */ /* 0x0010e20008000100 */
[----:B------:R-:W-:Y:S01]  /*0500*/  @!P3 IMAD.MOV.U32 R16, RZ, RZ, R6 ;  /* 0x000000ffff10b224 */ /* 0x000fe200078e0006 */
[----:B------:R-:W-:Y:S01]  /*0510*/  SEL R19, RZ, 0x1, !P0 ;  /* 0x00000001ff137807 */ /* 0x000fe20004000000 */
[----:B------:R-:W-:Y:S01]  /*0520*/  @!P3 IMAD.MOV.U32 R17, RZ, RZ, R7 ;  /* 0x000000ffff11b224 */ /* 0x000fe200078e0007 */
[----:B------:R-:W-:-:S04]  /*0530*/  ISETP.GE.U32.AND P1, PT, R8, 0x2, PT ;  /* 0x000000020800780c */ /* 0x000fc80003f26070 */
[----:B------:R-:W-:Y:S01]  /*0540*/  SEL R19, R19, 0x2, P1 ;  /* 0x0000000213137807 */ /* 0x000fe20000800000 */
[----:B------:R0:W3:Y:S01]  /*0550*/  @!UP1 SYNCS.EXCH.64 URZ, [UR6+0x38], UR4 ;  /* 0x00003804063f95b2 */ /* 0x0000e20008000100 */
[----:B------:R-:W-:Y:S01]  /*0560*/  NOP ;  /* 0x0000000000007918 */ /* 0x000fe20000000000 */
[----:B---34-:R-:W-:Y:S06]  /*0570*/  BAR.SYNC.DEFER_BLOCKING 0x0 ;  /* 0x0000000000007b1d */ /* 0x018fec0000010000 */
[----:B------:R-:W-:Y:S05]  /*0580*/  @!P2 BRA `(.L_x_3) ;  /* 0x0000009c0068a947 */ /* 0x000fea0003800000 */
[----:B------:R-:W-:-:S13]  /*0590*/  ISETP.GT.U32.AND P0, PT, R8, 0x1, PT ;  /* 0x000000010800780c */ /* 0x000fda0003f04070 */
[----:B0-----:R-:W-:Y:S05]  /*05a0*/  @P0 EXIT ;  /* 0x000000000000094d */ /* 0x001fea0003800000 */
[----:B------:R-:W-:Y:S01]  /*05b0*/  ULDC.64 UR4, c[0x0][0x650] ;  /* 0x0001940000047ab9 */ /* 0x000fe20000000a00 */
[----:B------:R-:W-:Y:S01]  /*05c0*/  PRMT R0, RZ, 0x7610, R0 ;  /* 0x00007610ff007816 */ /* 0x000fe20000000000 */
[----:B------:R-:W-:Y:S01]  /*05d0*/  IMAD.MOV.U32 R153, RZ, RZ, -0x1 ;  /* 0xffffffffff997424 */ /* 0x000fe200078e00ff */
[----:B------:R-:W-:Y:S01]  /*05e0*/  ISETP.GE.U32.AND P0, PT, R16, UR4, PT ;  /* 0x0000000410007c0c */ /* 0x000fe2000bf06070 */
[----:B------:R-:W-:Y:S02]  /*05f0*/  IMAD.MOV.U32 R152, RZ, RZ, -0x1 ;  /* 0xffffffffff987424 */ /* 0x000fe400078e00ff */
[----:B------:R-:W-:Y:S01]  /*0600*/  IMAD.MOV.U32 R23, RZ, RZ, -0x1 ;  /* 0xffffffffff177424 */ /* 0x000fe200078e00ff */
[----:B------:R-:W-:-:S13]  /*0610*/  ISETP.GE.U32.AND.EX P0, PT, R17, UR5, PT, P0 ;  /* 0x0000000511007c0c */ /* 0x000fda000bf06100 */
[----:B------:R-:W-:Y:S05]  /*0620*/  @P0 BRA `(.L_x_4) ;  /* 0x0000000400540947 */ /* 0x000fea0003800000 */
[----:B------:R-:W0:Y:S01]  /*0630*/  LDC.64 R14, c[0x0][0x628] ;  /* 0x00018a00ff0e7b82 */ /* 0x000e220000000a00 */
[----:B------:R-:W-:Y:S02]  /*0640*/  IMAD.MOV.U32 R6, RZ, RZ, R16 ;  /* 0x000000ffff067224 */ /* 0x000fe400078e0010 */
[----:B------:R-:W-:-:S05]  /*0650*/  IMAD.MOV.U32 R7, RZ, RZ, R17 ;  /* 0x000000ffff077224 */ /* 0x000fca00078e0011 */
[----:B------:R-:W1:Y:S08]  /*0660*/  LDC R0, c[0x0][0x630] ;  /* 0x00018c00ff007b82 */ /* 0x000e700000000800 */
[----:B------:R-:W2:Y:S01]  /*0670*/  LDC.64 R20, c[0x0][0x620] ;  /* 0x00018800ff147b82 */ /* 0x000ea20000000a00 */
[----:B0-----:R-:W-:-:S04]  /*0680*/  ISETP.NE.U32.AND P0, PT, R14, RZ, PT ;  /* 0x000000ff0e00720c */ /* 0x001fc80003f05070 */
[----:B------:R-:W-:-:S13]  /*0690*/  ISETP.NE.AND.EX P0, PT, R15, RZ, PT, P0 ;  /* 0x000000ff0f00720c */ /* 0x000fda0003f05300 */
[----:B-12---:R-:W-:Y:S05]  /*06a0*/  @!P0 BRA `(.L_x_5) ;  /* 0x0000000000288947 */ /* 0x006fea0003800000 */
[----:B------:R-:W0:Y:S02]  /*06b0*/  LDC R11, c[0x0][0x634] ;  /* 0x00018d00ff0b7b82 */ /* 0x000e240000000800 */
[----:B0-----:R-:W-:-:S05]  /*06c0*/  IADD3 R11, P0, R16, R11, RZ ;  /* 0x0000000b100b7210 */ /* 0x001fca0007f1e0ff */
[----:B------:R-:W-:-:S04]  /*06d0*/  IMAD.X R13, RZ, RZ, R17, P0 ;  /* 0x000000ffff0d7224 */ /* 0x000fc800000e0611 */
[----:B------:R-:W-:-:S04]  /*06e0*/  IMAD.WIDE.U32 R6, R13, R14, RZ ;  /* 0x0000000e0d067225 */ /* 0x000fc800078e00ff */
[----:B------:R-:W-:-:S04]  /*06f0*/  IMAD.WIDE.U32 R8, P0, R11, R15, R6 ;  /* 0x0000000f0b087225 */ /* 0x000fc80007800006 */
[----:B------:R-:W-:-:S04]  /*0700*/  IMAD.WIDE.U32 R6, R11, R14, RZ ;  /* 0x0000000e0b067225 */ /* 0x000fc800078e00ff */
[----:B------:R-:W-:Y:S01]  /*0710*/  IMAD.X R11, RZ, RZ, RZ, P0 ;  /* 0x000000ffff0b7224 */ /* 0x000fe200000e06ff */
[----:B------:R-:W-:Y:S01]  /*0720*/  IADD3 RZ, P0, R7, R8, RZ ;  /* 0x0000000807ff7210 */ /* 0x000fe20007f1e0ff */
[----:B------:R-:W-:-:S04]  /*0730*/  IMAD.MOV.U32 R10, RZ, RZ, R9 ;  /* 0x000000ffff0a7224 */ /* 0x000fc800078e0009 */
[----:B------:R-:W-:-:S08]  /*0740*/  IMAD.WIDE.U32.X R6, R13, R15, R10, P0 ;  /* 0x0000000f0d067225 */ /* 0x000fd000000e040a */
.L_x_5:
[-CC-:B------:R-:W-:Y:S01]  /*0750*/  SHF.R.U64 R23, R6, R0.reuse, R7.reuse ;  /* 0x0000000006177219 */ /* 0x180fe20000001207 */
[----:B------:R-:W0:Y:S01]  /*0760*/  LDC R10, c[0x0][0x618] ;  /* 0x00018600ff0a7b82 */ /* 0x000e220000000800 */
[----:B------:R-:W-:Y:S01]  /*0770*/  SHF.R.U32.HI R5, RZ, R0, R7 ;  /* 0x00000000ff057219 */ /* 0x000fe20000011607 */
[----:B------:R-:W-:Y:S01]  /*0780*/  ULDC UR4, c[0x0][0x150] ;  /* 0x0000540000047ab9 */ /* 0x000fe20000000800 */
[----:B------:R-:W-:Y:S02]  /*0790*/  IADD3 R9, P0, RZ, -R23, RZ ;  /* 0x80000017ff097210 */ /* 0x000fe40007f1e0ff */
[----:B------:R-:W-:-:S03]  /*07a0*/  I2FP.F32.U32 R0, R4 ;  /* 0x0000000400007245 */ /* 0x000fc60000201000 */
[----:B------:R-:W1:Y:S01]  /*07b0*/  LDC.64 R28, c[0x0][0x640] ;  /* 0x00019000ff1c7b82 */ /* 0x000e620000000a00 */
[----:B------:R-:W-:Y:S02]  /*07c0*/  IMAD.X R11, RZ, RZ, ~R5, P0 ;  /* 0x000000ffff0b7224 */ /* 0x000fe400000e0e05 */
[----:B------:R-:W-:Y:S01]  /*07d0*/  FMUL R0, R0, UR4 ;  /* 0x0000000400007c20 */ /* 0x000fe20008400000 */
[----:B------:R-:W-:Y:S01]  /*07e0*/  IMAD.WIDE.U32 R6, R9, R20, R16 ;  /* 0x0000001409067225 */ /* 0x000fe200078e0010 */
[----:B------:R-:W-:-:S03]  /*07f0*/  ULDC UR4, c[0x0][0x154] ;  /* 0x0000550000047ab9 */ /* 0x000fc60000000800 */
[----:B------:R-:W-:Y:S01]  /*0800*/  IMAD R8, R11, R20, RZ ;  /* 0x000000140b087224 */ /* 0x000fe200078e02ff */
[----:B------:R-:W2:Y:S01]  /*0810*/  LDC R5, c[0x0][0x144] ;  /* 0x00005100ff057b82 */ /* 0x000ea20000000800 */
[----:B------:R-:W3:Y:S02]  /*0820*/  F2I.U32.TRUNC.NTZ R0, R0 ;  /* 0x0000000000007305 */ /* 0x000ee4000020f000 */
[----:B------:R-:W-:-:S04]  /*0830*/  IMAD R9, R9, R21, R8 ;  /* 0x0000001509097224 */ /* 0x000fc800078e0208 */
[----:B------:R-:W-:Y:S01]  /*0840*/  IMAD.IADD R7, R7, 0x1, R9 ;  /* 0x0000000107077824 */ /* 0x000fe200078e0209 */
[----:B------:R-:W4:Y:S01]  /*0850*/  LDC R12, c[0x0][0x608] ;  /* 0x00018200ff0c7b82 */ /* 0x000f220000000800 */
[----:B------:R-:W-:-:S03]  /*0860*/  IMAD.MOV.U32 R9, RZ, RZ, -0x1 ;  /* 0xffffffffff097424 */ /* 0x000fc600078e00ff */
[-CC-:B0-----:R-:W-:Y:S02]  /*0870*/  SHF.R.U64 R20, R6, R10.reuse, R7.reuse ;  /* 0x0000000a06147219 */ /* 0x181fe40000001207 */
[----:B------:R-:W-:Y:S02]  /*0880*/  I2FP.F32.U32 R6, R3 ;  /* 0x0000000300067245 */ /* 0x000fe40000201000 */
[----:B------:R-:W0:Y:S01]  /*0890*/  LDC R26, c[0x0][0x658] ;  /* 0x00019600ff1a7b82 */ /* 0x000e220000000800 */
[----:B-1----:R-:W-:Y:S01]  /*08a0*/  ISETP.NE.U32.AND P0, PT, R28, RZ, PT ;  /* 0x000000ff1c00720c */ /* 0x002fe20003f05070 */
[----:B---3--:R-:W-:Y:S01]  /*08b0*/  IMAD.MOV R8, RZ, RZ, -R0 ;  /* 0x000000ffff087224 */ /* 0x008fe200078e0a00 */
[----:B------:R-:W-:Y:S01]  /*08c0*/  SHF.R.U32.HI R7, RZ, R10, R7 ;  /* 0x0000000aff077219 */ /* 0x000fe20000011607 */
[----:B------:R-:W-:Y:S01]  /*08d0*/  FMUL R6, R6, UR4 ;  /* 0x0000000406067c20 */ /* 0x000fe20008400000 */
[----:B------:R-:W-:-:S03]  /*08e0*/  ISETP.NE.AND.EX P0, PT, R29, RZ, PT, P0 ;  /* 0x000000ff1d00720c */ /* 0x000fc60003f05300 */
[----:B------:R-:W1:Y:S01]  /*08f0*/  LDC R14, c[0x0][0x148] ;  /* 0x00005200ff0e7b82 */ /* 0x000e620000000800 */
[----:B--2---:R-:W-:-:S07]  /*0900*/  IMAD R0, R5, R8, R4 ;  /* 0x0000000805007224 */ /* 0x004fce00078e0204 */
[----:B------:R-:W2:Y:S01]  /*0910*/  LDC R24, c[0x0][0x600] ;  /* 0x00018000ff187b82 */ /* 0x000ea20000000800 */
[-CC-:B----4-:R-:W-:Y:S02]  /*0920*/  SHF.R.U64 R30, R20, R12.reuse, R7.reuse ;  /* 0x0000000c141e7219 */ /* 0x190fe40000001207 */
[----:B------:R-:W-:Y:S01]  /*0930*/  SHF.R.U32.HI R5, RZ, R12, R7 ;  /* 0x0000000cff057219 */ /* 0x000fe20000011607 */
[----:B------:R-:W-:Y:S01]  /*0940*/  IMAD.MOV.U32 R7, RZ, RZ, 0x1 ;  /* 0x00000001ff077424 */ /* 0x000fe200078e00ff */
[----:B------:R3:W4:Y:S03]  /*0950*/  F2I.U32.TRUNC.NTZ R12, R6 ;  /* 0x00000006000c7305 */ /* 0x000726000020f000 */
[----:B------:R-:W1:Y:S01]  /*0960*/  LDC R15, c[0x0][0x648] ;  /* 0x00019200ff0f7b82 */ /* 0x000e620000000800 */
[-C--:B0-----:R-:W-:Y:S02]  /*0970*/  SHF.L.U32 R4, R9, R26.reuse, RZ ;  /* 0x0000001a09047219 */ /* 0x081fe400000006ff */
[----:B------:R-:W-:-:S02]  /*0980*/  SHF.R.U64 R32, R30, R26, R5 ;  /* 0x0000001a1e207219 */ /* 0x000fc40000001205 */
[----:B------:R-:W-:Y:S02]  /*0990*/  LOP3.LUT R11, RZ, R4, RZ, 0x33, !PT ;  /* 0x00000004ff0b7212 */ /* 0x000fe400078e33ff */
[-C--:B------:R-:W-:Y:S01]  /*09a0*/  SHF.R.U32.HI R5, RZ, R26.reuse, R5 ;  /* 0x0000001aff057219 */ /* 0x080fe20000011605 */
[----:B------:R-:W0:Y:S01]  /*09b0*/  LDC R21, c[0x0][0x638] ;  /* 0x00018e00ff157b82 */ /* 0x000e220000000800 */
[----:B------:R-:W-:Y:S01]  /*09c0*/  SHF.L.U32 R10, R7, R26, RZ ;  /* 0x0000001a070a7219 */ /* 0x000fe200000006ff */
[----:B------:R-:W-:-:S06]  /*09d0*/  IMAD.MOV.U32 R4, RZ, RZ, R32 ;  /* 0x000000ffff047224 */ /* 0x000fcc00078e0020 */
[----:B------:R-:W0:Y:S01]  /*09e0*/  LDC R153, c[0x0][0x610] ;  /* 0x00018400ff997b82 */ /* 0x000e220000000800 */
[----:B---34-:R-:W-:Y:S05]  /*09f0*/  @!P0 BRA `(.L_x_6) ;  /* 0x0000000000288947 */ /* 0x018fea0003800000 */
[----:B------:R-:W3:Y:S02]  /*0a00*/  LDC R9, c[0x0][0x64c] ;  /* 0x00019300ff097b82 */ /* 0x000ee40000000800 */
[----:B---3--:R-:W-:-:S05]  /*0a10*/  IADD3 R9, P0, R32, R9, RZ ;  /* 0x0000000920097210 */ /* 0x008fca0007f1e0ff */
        /* <DEDUP_REMOVED lines=8> */
.L_x_6:
[----:B-1----:R-:W-:Y:S01]  /*0aa0*/  SHF.R.U64 R4, R4, R15, R5 ;  /* 0x0000000f04047219 */ /* 0x002fe20000001205 */
[----:B--2---:R-:W-:Y:S01]  /*0ab0*/  VIADD R5, R24, 0xffffffff ;  /* 0xffffffff18057836 */ /* 0x004fe20000000000 */
[----:B------:R-:W-:Y:S01]  /*0ac0*/  LOP3.LUT R11, R30, R11, RZ, 0xc0, !PT ;  /* 0x0000000b1e0b7212 */ /* 0x000fe200078ec0ff */
[----:B------:R-:W-:Y:S02]  /*0ad0*/  IMAD.MOV R12, RZ, RZ, -R12 ;  /* 0x000000ffff0c7224 */ /* 0x000fe400078e0a0c */
[----:B------:R-:W-:Y:S02]  /*0ae0*/  IMAD.MOV R6, RZ, RZ, -R4 ;  /* 0x000000ffff067224 */ /* 0x000fe400078e0a04 */
[----:B------:R-:W-:Y:S01]  /*0af0*/  IMAD R11, R10, R4, R11 ;  /* 0x000000040a0b7224 */ /* 0x000fe200078e020b */
[----:B------:R-:W-:Y:S01]  /*0b00*/  LOP3.LUT R4, R20, R5, RZ, 0xc0, !PT ;  /* 0x0000000514047212 */ /* 0x000fe200078ec0ff */
[----:B------:R-:W-:Y:S02]  /*0b10*/  @P3 IMAD R0, R14, R12, R3 ;  /* 0x0000000c0e003224 */ /* 0x000fe400078e0203 */
[----:B0-----:R-:W-:-:S02]  /*0b20*/  IMAD R3, R6, R21, R32 ;  /* 0x0000001506037224 */ /* 0x001fc400078e0220 */
[----:B------:R-:W-:Y:S02]  /*0b30*/  IMAD R153, R11, R153, R0 ;  /* 0x000000990b997224 */ /* 0x000fe400078e0200 */
[----:B------:R-:W-:Y:S02]  /*0b40*/  IMAD R4, R3, R24, R4 ;  /* 0x0000001803047224 */ /* 0x000fe400078e0204 */
[----:B------:R-:W-:-:S03]  /*0b50*/  IMAD.MOV.U32 R0, RZ, RZ, 0x1 ;  /* 0x00000001ff007424 */ /* 0x000fc600078e00ff */
[----:B------:R-:W-:Y:S02]  /*0b60*/  SEL R152, R4, R153, !P3 ;  /* 0x0000009904987207 */ /* 0x000fe40005800000 */
[----:B------:R-:W-:-:S07]  /*0b70*/  SEL R153, R153, R4, !P3 ;  /* 0x0000000499997207 */ /* 0x000fce0005800000 */
.L_x_4:
[----:B------:R-:W-:-:S08]  /*0b80*/  NOP ;  /* 0x0000000000007918 */ /* 0x000fd00000000000 */
[----:B------:R-:W0:Y:S02]  /*0b90*/  USETMAXREG.TRY_ALLOC.CTAPOOL UP0, 0xe8 ;  /* 0x000000e8000079c8 */ /* 0x000e240008000600 */
[----:B0-----:R-:W-:-:S13]  /*0ba0*/  PLOP3.LUT P0, PT, PT, PT, UP0, 0x80, 0x0 ;  /* 0x000000000000781c */ /* 0x001fda0003f0f008 */
[----:B------:R-:W-:Y:S05]  /*0bb0*/  @!P0 BRA `(.L_x_4) ;  /* 0xfffffffc00f08947 */ /* 0x000fea000383ffff */
[----:B------:R-:W-:Y:S01]  /*0bc0*/  ULDC.64 UR4, c[0x0][0x598] ;  /* 0x0001660000047ab9 */ /* 0x000fe20000000a00 */
[----:B------:R-:W-:Y:S01]  /*0bd0*/  ULDC.64 UR36, c[0x0][0x208] ;  /* 0x0000820000247ab9 */ /* 0x000fe20000000a00 */
[----:B------:R-:W-:-:S04]  /*0be0*/  ISETP.NE.U32.AND P0, PT, RZ, UR4, PT ;  /* 0x00000004ff007c0c */ /* 0x000fc8000bf05070 */
[----:B------:R-:W-:-:S13]  /*0bf0*/  ISETP.NE.AND.EX P0, PT, RZ, UR5, PT, P0 ;  /* 0x00000005ff007c0c */ /* 0x000fda000bf05300 */
[----:B------:R-:W-:Y:S05]  /*0c00*/  @!P0 BRA `(.L_x_7) ;  /* 0x00000000001c8947 */ /* 0x000fea0003800000 */
[----:B------:R-:W0:Y:S02]  /*0c10*/  LDC.64 R4, c[0x0][0x598] ;  /* 0x00016600ff047b82 */ /* 0x000e240000000a00 */
[----:B0-----:R-:W2:Y:S02]  /*0c20*/  LDG.E.64 R4, desc[UR36][R4.64] ;  /* 0x0000002404047981 */ /* 0x001ea4000c1e1b00 */
[----:B--2---:R-:W-:-:S04]  /*0c30*/  ISETP.NE.U32.AND P0, PT, R4, RZ, PT ;  /* 0x000000ff0400720c */ /* 0x004fc80003f05070 */
[----:B------:R-:W-:-:S13]  /*0c40*/  ISETP.NE.AND.EX P0, PT, R5, RZ, PT, P0 ;  /* 0x000000ff0500720c */ /* 0x000fda0003f05300 */
[----:B------:R-:W-:Y:S05]  /*0c50*/  @!P0 BRA `(.L_x_7) ;  /* 0x0000000000088947 */ /* 0x000fea0003800000 */
[----:B------:R0:W5:Y:S01]  /*0c60*/  LD.E R154, desc[UR36][R4.64] ;  /* 0x00000024049a7980 */ /* 0x000162000c101900 */
[----:B------:R-:W-:Y:S05]  /*0c70*/  BRA `(.L_x_8) ;  /* 0x0000000000247947 */ /* 0x000fea0003800000 */
.L_x_7:
[----:B------:R-:W-:Y:S02]  /*0c80*/  ULDC.64 UR4, c[0x0][0x588] ;  /* 0x0001620000047ab9 */ /* 0x000fe40000000a00 */
[----:B------:R-:W-:-:S04]  /*0c90*/  ISETP.NE.U32.AND P0, PT, RZ, UR4, PT ;  /* 0x00000004ff007c0c */ /* 0x000fc8000bf05070 */
[----:B------:R-:W-:-:S13]  /*0ca0*/  ISETP.NE.AND.EX P0, PT, RZ, UR5, PT, P0 ;  /* 0x00000005ff007c0c */ /* 0x000fda000bf05300 */
[----:B------:R-:W-:Y:S05]  /*0cb0*/  @!P0 BRA `(.L_x_9) ;  /* 0x00000000000c8947 */ /* 0x000fea0003800000 */
[----:B------:R-:W0:Y:S02]  /*0cc0*/  LDC.64 R154, c[0x0][0x588] ;  /* 0x00016200ff9a7b82 */ /* 0x000e240000000a00 */
[----:B0-----:R1:W5:Y:S01]  /*0cd0*/  LDG.E R154, desc[UR36][R154.64] ;  /* 0x000000249a9a7981 */ /* 0x001362000c1e1900 */
[----:B------:R-:W-:Y:S05]  /*0ce0*/  BRA `(.L_x_8) ;  /* 0x0000000000087947 */ /* 0x000fea0003800000 */
.L_x_9:
[----:B------:R-:W-:Y:S02]  /*0cf0*/  ULDC UR4, c[0x0][0x580] ;  /* 0x0001600000047ab9 */ /* 0x000fe40000000800 */
[----:B------:R-:W-:-:S07]  /*0d00*/  IMAD.U32 R154, RZ, RZ, UR4 ;  /* 0x00000004ff9a7e24 */ /* 0x000fce000f8e00ff */
.L_x_8:
[----:B------:R-:W-:Y:S02]  /*0d10*/  ULDC.64 UR4, c[0x0][0x5a0] ;  /* 0x0001680000047ab9 */ /* 0x000fe40000000a00 */
[----:B------:R-:W-:-:S04]  /*0d20*/  ISETP.NE.U32.AND P0, PT, RZ, UR4, PT ;  /* 0x00000004ff007c0c */ /* 0x000fc8000bf05070 */
[----:B------:R-:W-:-:S13]  /*0d30*/  ISETP.NE.AND.EX P0, PT, RZ, UR5, PT, P0 ;  /* 0x00000005ff007c0c */ /* 0x000fda000bf05300 */
[----:B------:R-:W-:Y:S05]  /*0d40*/  @!P0 BRA `(.L_x_10) ;  /* 0x00000000001c8947 */ /* 0x000fea0003800000 */
[----:B0-----:R-:W0:Y:S02]  /*0d50*/  LDC.64 R4, c[0x0][0x5a0] ;  /* 0x00016800ff047b82 */ /* 0x001e240000000a00 */
[----:B0-----:R-:W2:Y:S02]  /*0d60*/  LDG.E.64 R4, desc[UR36][R4.64] ;  /* 0x0000002404047981 */ /* 0x001ea4000c1e1b00 */
[----:B--2---:R-:W-:-:S04]  /*0d70*/  ISETP.NE.U32.AND P0, PT, R4, RZ, PT ;  /* 0x000000ff0400720c */ /* 0x004fc80003f05070 */
[----:B------:R-:W-:-:S13]  /*0d80*/  ISETP.NE.AND.EX P0, PT, R5, RZ, PT, P0 ;  /* 0x000000ff0500720c */ /* 0x000fda0003f05300 */
[----:B------:R-:W-:Y:S05]  /*0d90*/  @!P0 BRA `(.L_x_10) ;  /* 0x0000000000088947 */ /* 0x000fea0003800000 */
[----:B-1----:R0:W5:Y:S01]  /*0da0*/  LD.E R155, desc[UR36][R4.64] ;  /* 0x00000024049b7980 */ /* 0x002162000c101900 */
[----:B------:R-:W-:Y:S05]  /*0db0*/  BRA `(.L_x_11) ;  /* 0x0000000000247947 */ /* 0x000fea0003800000 */
.L_x_10:
[----:B------:R-:W-:Y:S02]  /*0dc0*/  ULDC.64 UR4, c[0x0][0x590] ;  /* 0x0001640000047ab9 */ /* 0x000fe40000000a00 */
[----:B------:R-:W-:-:S04]  /*0dd0*/  ISETP.NE.U32.AND P0, PT, RZ, UR4, PT ;  /* 0x00000004ff007c0c */ /* 0x000fc8000bf05070 */
[----:B------:R-:W-:-:S13]  /*0de0*/  ISETP.NE.AND.EX P0, PT, RZ, UR5, PT, P0 ;  /* 0x00000005ff007c0c */ /* 0x000fda000bf05300 */
[----:B------:R-:W-:Y:S05]  /*0df0*/  @!P0 BRA `(.L_x_12) ;  /* 0x00000000000c8947 */ /* 0x000fea0003800000 */
[----:B0-----:R-:W1:Y:S02]  /*0e00*/  LDC.64 R4, c[0x0][0x590] ;  /* 0x00016400ff047b82 */ /* 0x001e640000000a00 */
[----:B-1----:R1:W5:Y:S01]  /*0e10*/  LDG.E R155, desc[UR36][R4.64] ;  /* 0x00000024049b7981 */ /* 0x002362000c1e1900 */
[----:B------:R-:W-:Y:S05]  /*0e20*/  BRA `(.L_x_11) ;  /* 0x0000000000087947 */ /* 0x000fea0003800000 */
.L_x_12:
[----:B------:R-:W-:Y:S02]  /*0e30*/  ULDC UR4, c[0x0][0x584] ;  /* 0x0001610000047ab9 */ /* 0x000fe40000000800 */
[----:B-1----:R-:W-:-:S07]  /*0e40*/  IMAD.U32 R155, RZ, RZ, UR4 ;  /* 0x00000004ff9b7e24 */ /* 0x002fce000f8e00ff */
.L_x_11:
[----:B------:R-:W-:-:S13]  /*0e50*/  LOP3.LUT P0, RZ, R0, 0xff, RZ, 0xc0, !PT ;  /* 0x000000ff00ff7812 */ /* 0x000fda000780c0ff */
[----:B------:R-:W-:Y:S05]  /*0e60*/  @!P0 EXIT ;  /* 0x000000000000894d */ /* 0x000fea0003800000 */
[----:B------:R-:W-:Y:S01]  /*0e70*/  ULDC UR4, c[0x0][0x28c] ;  /* 0x0000a30000047ab9 */ /* 0x000fe20000000800 */
[----:B------:R-:W-:Y:S01]  /*0e80*/  LOP3.LUT R158, R19, 0x1, RZ, 0xfc, !PT ;  /* 0x00000001139e7812 */ /* 0x000fe200078efcff */
[----:B------:R-:W-:Y:S01]  /*0e90*/  UIADD3 UR4, UR4, 0x7f, URZ ;  /* 0x0000007f04047890 */ /* 0x000fe2000fffe03f */
[----:B------:R-:W-:Y:S01]  /*0ea0*/  UMOV UR38, URZ ;  /* 0x0000003f00267c82 */ /* 0x000fe20008000000 */
[----:B------:R-:W-:Y:S02]  /*0eb0*/  UMOV UR39, URZ ;  /* 0x0000003f00277c82 */ /* 0x000fe40008000000 */
[----:B------:R-:W-:-:S04]  /*0ec0*/  USHF.R.S32.HI UR5, URZ, 0x1f, UR4 ;  /* 0x0000001f3f057899 */ /* 0x000fc80008011404 */
[----:B------:R-:W-:-:S04]  /*0ed0*/  ULEA.HI UR5, UR5, UR4, URZ, 0x7 ;  /* 0x0000000405057291 */ /* 0x000fc8000f8f383f */
[----:B------:R-:W-:-:S12]  /*0ee0*/  USHF.R.S32.HI UR40, URZ, 0x7, UR5 ;  /* 0x000000073f287899 */ /* 0x000fd80008011405 */
.L_x_286:
[----:B------:R-:W-:Y:S01]  /*0ef0*/  LOP3.LUT R0, R18, 0x80, RZ, 0xc0, !PT ;  /* 0x0000008012007812 */ /* 0x000fe200078ec0ff */
[----:B--2---:R-:W2:Y:S01]  /*0f00*/  S2UR UR7, SR_CgaCtaId ;  /* 0x00000000000779c3 */ /* 0x004ea20000008800 */
[----:B------:R-:W-:Y:S02]  /*0f10*/  UMOV UR6, 0x400 ;  /* 0x0000040000067882 */ /* 0x000fe40000000000 */
[----:B------:R-:W-:-:S06]  /*0f20*/  SHF.R.U32.HI R0, RZ, 0x7, R0 ;  /* 0x00000007ff007819 */ /* 0x000fcc0000011600 */
[----:B---3--:R-:W3:Y:S01]  /*0f30*/  SHFL.IDX PT, R0, R0, RZ, 0x1f ;  /* 0x00001fff00007589 */ /* 0x008ee200000e0000 */
[----:B--2---:R-:W-:Y:S01]  /*0f40*/  ULEA UR42, UR7, UR6, 0x18 ;  /* 0x00000006072a7291 */ /* 0x004fe2000f8ec03f */
[----:B---3--:R-:W-:-:S13]  /*0f50*/  R2UR UR4, R0 ;  /* 0x00000000000472ca */ /* 0x008fda00000e0000 */
[----:B------:R-:W-:-:S04]  /*0f60*/  ULEA.HI UR5, UR4, UR4, URZ, 0x1 ;  /* 0x0000000404057291 */ /* 0x000fc8000f8f083f */
[----:B------:R-:W-:-:S04]  /*0f70*/  ULOP3.LUT UR5, UR5, 0x7fffe, URZ, 0xc0, !UPT ;  /* 0x0007fffe05057892 */ /* 0x000fc8000f8ec03f */
[----:B------:R-:W-:-:S03]  /*0f80*/  UIADD3 UR5, UR4, -UR5, URZ ;  /* 0x8000000504057290 */ /* 0x000fc6000fffe03f */
[----:B------:R-:W-:Y:S01]  /*0f90*/  ULDC UR4, c[0x0][0x28c] ;  /* 0x0000a30000047ab9 */ /* 0x000fe20000000800 */
[----:B------:R-:W-:Y:S01]  /*0fa0*/  ULEA UR5, UR5, UR42, 0xd ;  /* 0x0000002a05057291 */ /* 0x000fe2000f8e683f */
[----:B------:R-:W-:-:S03]  /*0fb0*/  ISETP.LT.AND P0, PT, RZ, UR4, PT ;  /* 0x00000004ff007c0c */ /* 0x000fc6000bf01270 */
[----:B------:R-:W-:-:S04]  /*0fc0*/  UIADD3 UR5, UR5, 0x100, URZ ;  /* 0x0000010005057890 */ /* 0x000fc8000fffe03f */
[----:B------:R-:W-:-:S04]  /*0fd0*/  USHF.R.U32.HI UR5, URZ, 0x4, UR5 ;  /* 0x000000043f057899 */ /* 0x000fc80008011605 */
[----:B------:R-:W-:Y:S02]  /*0fe0*/  ULOP3.LUT UR41, UR5, 0x3fff, URZ, 0xc0, !UPT ;  /* 0x00003fff05297892 */ /* 0x000fe4000f8ec03f */
[----:B-1----:R-:W-:Y:S10]  /*0ff0*/  @P0 BRA `(.L_x_13) ;  /* 0x0000000000400947 */ /* 0x002ff40003800000 */
[----:B------:R-:W-:Y:S01]  /*1000*/  MOV R0, 0x0 ;  /* 0x0000000000007802 */ /* 0x000fe20000000f00 */
[----:B------:R-:W-:Y:S01]  /*1010*/  ULDC.64 UR4, c[0x4][0x68] ;  /* 0x01001a0000047ab9 */ /* 0x000fe20000000a00 */
[----:B------:R-:W-:Y:S01]  /*1020*/  ULDC.64 UR6, c[0x4][0x8] ;  /* 0x0100020000067ab9 */ /* 0x000fe20000000a00 */
[----:B01----:R-:W-:Y:S01]  /*1030*/  IMAD.U32 R4, RZ, RZ, UR4 ;  /* 0x00000004ff047e24 */ /* 0x003fe2000f8e00ff */
[----:B------:R0:W1:Y:S01]  /*1040*/  LDC.64 R14, c[0x4][R0] ;  /* 0x01000000000e7b82 */ /* 0x0000620000000a00 */
[----:B------:R-:W-:Y:S01]  /*1050*/  IMAD.U32 R5, RZ, RZ, UR5 ;  /* 0x00000005ff057e24 */ /* 0x000fe2000f8e00ff */
[----:B------:R-:W-:Y:S01]  /*1060*/  ULDC.64 UR4, c[0x4][0x70] ;  /* 0x01001c0000047ab9 */ /* 0x000fe20000000a00 */
[----:B------:R-:W-:Y:S02]  /*1070*/  IMAD.U32 R10, RZ, RZ, UR6 ;  /* 0x00000006ff0a7e24 */ /* 0x000fe4000f8e00ff */
[----:B------:R-:W-:Y:S02]  /*1080*/  IMAD.U32 R6, RZ, RZ, UR4 ;  /* 0x00000004ff067e24 */ /* 0x000fe4000f8e00ff */
[----:B------:R-:W-:-:S02]  /*1090*/  IMAD.U32 R7, RZ, RZ, UR5 ;  /* 0x00000005ff077e24 */ /* 0x000fc4000f8e00ff */
[----:B------:R-:W-:Y:S02]  /*10a0*/  IMAD.U32 R11, RZ, RZ, UR7 ;  /* 0x00000007ff0b7e24 */ /* 0x000fe4000f8e00ff */
[----:B------:R-:W-:Y:S02]  /*10b0*/  IMAD.MOV.U32 R8, RZ, RZ, 0x1e1 ;  /* 0x000001e1ff087424 */ /* 0x000fe400078e00ff */
[----:B------:R-:W-:Y:S02]  /*10c0*/  IMAD.MOV.U32 R12, RZ, RZ, 0x1 ;  /* 0x00000001ff0c7424 */ /* 0x000fe400078e00ff */
[----:B0-----:R-:W-:-:S07]  /*10d0*/  IMAD.MOV.U32 R13, RZ, RZ, RZ ;  /* 0x000000ffff0d7224 */ /* 0x001fce00078e00ff */
[----:B------:R-:W-:-:S07]  /*10e0*/  LEPC R20, `(.L_x_13) ;  /* 0x000000001014794e */ /* 0x000fce0000000000 */
[----:B-1---5:R-:W-:Y:S05]  /*10f0*/  CALL.ABS.NOINC R14 ;  /* 0x000000000e007343 */ /* 0x022fea0003c00000 */
.L_x_13:
[----:B------:R-:W-:-:S13]  /*1100*/  ISETP.NE.AND P0, PT, R158, 0x3, PT ;  /* 0x000000039e00780c */ /* 0x000fda0003f05270 */
[----:B------:R-:W-:Y:S05]  /*1110*/  @!P0 BRA `(.L_x_14) ;  /* 0x0000000000048947 */ /* 0x000fea0003800000 */
[----:B------:R-:W-:Y:S01]  /*1120*/  BPT.TRAP 0x1 ;  /* 0x000000040000795c */ /* 0x000fe20000300000 */
.L_x_14:
[----:B------:R-:W-:Y:S02]  /*1130*/  IMAD.U32 R3, RZ, RZ, UR39 ;  /* 0x00000027ff037e24 */ /* 0x000fe4000f8e00ff */
[----:B------:R-:W-:-:S03]  /*1140*/  IMAD.U32 R0, RZ, RZ, UR38 ;  /* 0x00000026ff007e24 */ /* 0x000fc6000f8e00ff */
[----:B------:R-:W-:Y:S02]  /*1150*/  LEA R3, R3, UR42, 0x3 ;  /* 0x0000002a03037c11 */ /* 0x000fe4000f8e18ff */
[----:B------:R-:W-:-:S04]  /*1160*/  SHF.L.U32 R0, R0, 0x1f, RZ ;  /* 0x0000001f00007819 */ /* 0x000fc800000006ff */
[----:B------:R2:W3:Y:S01]  /*1170*/  SYNCS.PHASECHK.TRANS64.TRYWAIT P1, [R3+URZ], R0 ;  /* 0x00000000030075a7 */ /* 0x0004e2000802017f */
[----:B------:R-:W-:Y:S05]  /*1180*/  @!P0 BRA `(.L_x_15) ;  /* 0x0000000000048947 */ /* 0x000fea0003800000 */
[----:B------:R-:W-:Y:S01]  /*1190*/  BPT.TRAP 0x1 ;  /* 0x000000040000795c */ /* 0x000fe20000300000 */
.L_x_15:
[----:B---3--:R-:W-:Y:S05]  /*11a0*/  @P1 BRA `(.L_x_16) ;  /* 0x0000000000081947 */ /* 0x008fea0003800000 */
[----:B------:R-:W3:Y:S02]  /*11b0*/  SYNCS.PHASECHK.TRANS64.TRYWAIT P1, [R3+URZ], R0 ;  /* 0x00000000030075a7 */ /* 0x000ee4000802017f */
[----:B---3--:R-:W-:Y:S05]  /*11c0*/  @!P1 BRA `(.L_x_17) ;  /* 0x000000a800149947 */ /* 0x008fea0003800000 */
.L_x_16:
[----:B------:R-:W-:-:S04]  /*11d0*/  UISETP.LT.AND UP0, UPT, UR40, 0x1, UPT ;  /* 0x000000012800788c */ /* 0x000fc8000bf01270 */
[----:B------:R-:W-:-:S04]  /*11e0*/  USEL UR4, UR40, 0x1, UP0 ;  /* 0x0000000128047887 */ /* 0x000fc80008000000 */
[----:B------:R-:W-:-:S06]  /*11f0*/  UIADD3 UR4, UR40, -UR4, URZ ;  /* 0x8000000428047290 */ /* 0x000fcc000fffe03f */
[----:B--23--:R-:W-:Y:S01]  /*1200*/  IMAD.U32 R0, RZ, RZ, UR4 ;  /* 0x00000004ff007e24 */ /* 0x00cfe2000f8e00ff */
[----:B------:R-:W-:Y:S05]  /*1210*/  WARPSYNC.ALL ;  /* 0x0000000000007948 */ /* 0x000fea0003800000 */
[----:B------:R-:W-:Y:S01]  /*1220*/  ISETP.GE.AND P1, PT, R0, 0x1, PT ;  /* 0x000000010000780c */ /* 0x000fe20003f26270 */
[----:B------:R-:W-:Y:S01]  /*1230*/  UIADD3 UR4, UR42, 0x10100, URZ ;  /* 0x000101002a047890 */ /* 0x000fe2000fffe03f */
[----:B------:R-:W-:Y:S01]  /*1240*/  WARPGROUP.ARRIVE ;  /* 0x00000000000079c5 */ /* 0x000fe20000000000 */
[----:B------:R-:W-:Y:S01]  /*1250*/  UMOV UR9, 0x40000040 ;  /* 0x4000004000097882 */ /* 0x000fe20000000000 */
[----:B------:R-:W-:Y:S01]  /*1260*/  UMOV UR11, 0x40000040 ;  /* 0x40000040000b7882 */ /* 0x000fe20000000000 */
[----:B------:R-:W-:-:S04]  /*1270*/  USHF.R.U32.HI UR4, URZ, 0x4, UR4 ;  /* 0x000000043f047899 */ /* 0x000fc80008011604 */
[----:B------:R-:W-:Y:S02]  /*1280*/  ULOP3.LUT UR5, UR4, 0x3fff, URZ, 0xc0, !UPT ;  /* 0x00003fff04057892 */ /* 0x000fe4000f8ec03f */
[----:B------:R-:W-:Y:S02]  /*1290*/  ULOP3.LUT UR4, UR41, 0x10000, URZ, 0xfc, !UPT ;  /* 0x0001000029047892 */ /* 0x000fe4000f8efc3f */
[----:B------:R-:W-:Y:S02]  /*12a0*/  ULOP3.LUT UR5, UR5, 0x4000000, URZ, 0xfc, !UPT ;  /* 0x0400000005057892 */ /* 0x000fe4000f8efc3f */
[----:B------:R-:W-:Y:S02]  /*12b0*/  ULEA UR6, UR39, UR4, 0xb ;  /* 0x0000000427067291 */ /* 0x000fe4000f8e583f */
[----:B------:R-:W-:-:S05]  /*12c0*/  ULEA UR7, UR39, UR5, 0xc ;  /* 0x0000000527077291 */ /* 0x000fca000f8e603f */
[----:B------:R-:W-:Y:S02]  /*12d0*/  UMOV UR8, UR6 ;  /* 0x0000000600087c82 */ /* 0x000fe40008000000 */
[----:B------:R-:W-:Y:S02]  /*12e0*/  UMOV UR10, UR7 ;  /* 0x00000007000a7c82 */ /* 0x000fe40008000000 */
[----:B------:R-:W-:Y:S01]  /*12f0*/  HGMMA.64x256x16.F32.BF16 R24, gdesc[UR8].tnspB, RZ, !UPT, gsb0 ;  /* 0x43e00000081879f0 */ /* 0x000fe2000c0018ff */
[----:B------:R-:W-:Y:S02]  /*1300*/  UIADD3 UR8, UR6, 0x2, URZ ;  /* 0x0000000206087890 */ /* 0x000fe4000fffe03f */
[----:B------:R-:W-:Y:S01]  /*1310*/  UIADD3 UR10, UR7, 0x80, URZ ;  /* 0x00000080070a7890 */ /* 0x000fe2000fffe03f */
[----:B------:R-:W-:Y:S01]  /*1320*/  UMOV UR9, 0x40000040 ;  /* 0x4000004000097882 */ /* 0x000fe20000000000 */
[----:B------:R-:W-:Y:S01]  /*1330*/  UMOV UR11, 0x40000040 ;  /* 0x40000040000b7882 */ /* 0x000fe20000000000 */
[----:B------:R-:W-:-:S02]  /*1340*/  WARPGROUP.DEPBAR.LE gsb0, 0x0 ;  /* 0x00008000000079c5 */ /* 0x000fc40000010000 */
[----:B------:R-:W-:-:S15]  /*1350*/  WARPGROUP.ARRIVE ;  /* 0x00000000000079c5 */ /* 0x000fde0000000000 */
[----:B------:R-:W-:-:S05]  /*1360*/  NOP ;  /* 0x0000000000007918 */ /* 0x000fca0000000000 */
[----:B------:R-:W-:Y:S01]  /*1370*/  HGMMA.64x256x16.F32.BF16 R24, gdesc[UR8].tnspB, R24, gsb0 ;  /* 0x43e00000081879f0 */ /* 0x000fe20008001818 */
[----:B------:R-:W-:Y:S02]  /*1380*/  UIADD3 UR8, UR6, 0x4, URZ ;  /* 0x0000000406087890 */ /* 0x000fe4000fffe03f */
[----:B------:R-:W-:Y:S01]  /*1390*/  UIADD3 UR10, UR7, 0x100, URZ ;  /* 0x00000100070a7890 */ /* 0x000fe2000fffe03f */
[----:B------:R-:W-:Y:S01]  /*13a0*/  UMOV UR9, 0x40000040 ;  /* 0x4000004000097882 */ /* 0x000fe20000000000 */
[----:B------:R-:W-:Y:S01]  /*13b0*/  UMOV UR11, 0x40000040 ;  /* 0x40000040000b7882 */ /* 0x000fe20000000000 */
[----:B------:R-:W-:Y:S02]  /*13c0*/  WARPGROUP.DEPBAR.LE gsb0, 0x0 ;  /* 0x00008000000079c5 */ /* 0x000fe40000010000 */
        /* <DEDUP_REMOVED lines=42> */
[----:B------:R-:W-:Y:S03]  /*1670*/  HGMMA.64x256x16.F32.BF16 R24, gdesc[UR8].tnspB, R24, gsb0 ;  /* 0x43e00000081879f0 */ /* 0x000fe60008001818 */
[----:B------:R-:W-:Y:S02]  /*1680*/  WARPGROUP.DEPBAR.LE gsb0, 0x0 ;  /* 0x00008000000079c5 */ /* 0x000fe40000010000 */
[----:B------:R-:W-:Y:S05]  /*1690*/  @!P1 BRA `(.L_x_18) ;  /* 0x0000000400a49947 */ /* 0x000fea0003800000 */
[----:B------:R-:W-:-:S04]  /*16a0*/  UIADD3 UR6, UR39, 0x1, URZ ;  /* 0x0000000127067890 */ /* 0x000fc8000fffe03f */
[----:B------:R-:W-:-:S04]  /*16b0*/  UISETP.NE.AND UP0, UPT, UR6, 0x2, UPT ;  /* 0x000000020600788c */ /* 0x000fc8000bf05270 */
[----:B------:R-:W-:Y:S02]  /*16c0*/  USEL UR7, URZ, 0x1, UP0 ;  /* 0x000000013f077887 */ /* 0x000fe40008000000 */
[----:B------:R-:W-:Y:S02]  /*16d0*/  USEL UR6, UR6, URZ, UP0 ;  /* 0x0000003f06067287 */ /* 0x000fe40008000000 */
[----:B------:R-:W-:-:S06]  /*16e0*/  ULOP3.LUT UR7, UR38, UR7, URZ, 0x3c, !UPT ;  /* 0x0000000726077292 */ /* 0x000fcc000f8e3c3f */
[----:B01----:R-:W-:Y:S01]  /*16f0*/  IMAD.U32 R5, RZ, RZ, UR7 ;  /* 0x00000007ff057e24 */ /* 0x003fe2000f8e00ff */
[----:B------:R-:W-:-:S06]  /*1700*/  UMOV UR7, UR39 ;  /* 0x0000002700077c82 */ /* 0x000fcc0008000000 */
.L_x_25:
[----:B01----:R-:W-:Y:S05]  /*1710*/  @!P0 BRA `(.L_x_19) ;  /* 0x0000000000048947 */ /* 0x003fea0003800000 */
[----:B------:R-:W-:Y:S01]  /*1720*/  BPT.TRAP 0x1 ;  /* 0x000000040000795c */ /* 0x000fe20000300000 */
.L_x_19:
[----:B------:R-:W0:Y:S01]  /*1730*/  S2UR UR9, SR_CgaCtaId ;  /* 0x00000000000979c3 */ /* 0x000e220000008800 */
[----:B------:R-:W-:Y:S01]  /*1740*/  UMOV UR8, 0x400 ;  /* 0x0000040000087882 */ /* 0x000fe20000000000 */
[----:B------:R-:W-:Y:S01]  /*1750*/  SHF.L.U32 R3, R5, 0x1f, RZ ;  /* 0x0000001f05037819 */ /* 0x000fe200000006ff */
[----:B0-----:R-:W-:-:S04]  /*1760*/  ULEA UR8, UR9, UR8, 0x18 ;  /* 0x0000000809087291 */ /* 0x001fc8000f8ec03f */
[----:B------:R-:W-:-:S09]  /*1770*/  ULEA UR9, UR6, UR8, 0x3 ;  /* 0x0000000806097291 */ /* 0x000fd2000f8e183f */
[----:B------:R0:W1:Y:S01]  /*1780*/  SYNCS.PHASECHK.TRANS64.TRYWAIT P1, [UR9], R3 ;  /* 0x00000003ff0075a7 */ /* 0x0000620008020149 */
[----:B------:R-:W-:Y:S05]  /*1790*/  @!P0 BRA `(.L_x_20) ;  /* 0x0000000000048947 */ /* 0x000fea0003800000 */
[----:B------:R-:W-:Y:S01]  /*17a0*/  BPT.TRAP 0x1 ;  /* 0x000000040000795c */ /* 0x000fe20000300000 */
.L_x_20:
[----:B-1----:R-:W-:Y:S05]  /*17b0*/  @P1 BRA `(.L_x_21) ;  /* 0x0000000000081947 */ /* 0x002fea0003800000 */
[----:B------:R-:W1:Y:S02]  /*17c0*/  SYNCS.PHASECHK.TRANS64.TRYWAIT P1, [UR9], R3 ;  /* 0x00000003ff0075a7 */ /* 0x000e640008020149 */
[----:B-1----:R-:W-:Y:S05]  /*17d0*/  @!P1 BRA `(.L_x_22) ;  /* 0x000000a000a49947 */ /* 0x002fea0003800000 */
.L_x_21:
[----:B------:R-:W-:Y:S01]  /*17e0*/  ULEA UR9, UR6, UR4, 0xb ;  /* 0x0000000406097291 */ /* 0x000fe2000f8e583f */
[----:B------:R-:W-:Y:S01]  /*17f0*/  WARPGROUP.ARRIVE ;  /* 0x00000000000079c5 */ /* 0x000fe20000000000 */
[----:B------:R-:W-:Y:S01]  /*1800*/  ULEA UR10, UR6, UR5, 0xc ;  /* 0x00000005060a7291 */ /* 0x000fe2000f8e603f */
[----:B------:R-:W-:Y:S01]  /*1810*/  UMOV UR13, 0x40000040 ;  /* 0x40000040000d7882 */ /* 0x000fe20000000000 */
[----:B------:R-:W-:-:S03]  /*1820*/  UMOV UR15, 0x40000040 ;  /* 0x40000040000f7882 */ /* 0x000fc60000000000 */
[----:B------:R-:W-:Y:S02]  /*1830*/  UMOV UR12, UR9 ;  /* 0x00000009000c7c82 */ /* 0x000fe40008000000 */
[----:B------:R-:W-:Y:S02]  /*1840*/  UMOV UR14, UR10 ;  /* 0x0000000a000e7c82 */ /* 0x000fe40008000000 */
[----:B------:R-:W-:Y:S01]  /*1850*/  HGMMA.64x256x16.F32.BF16 R24, gdesc[UR12].tnspB, R24, gsb0 ;  /* 0x43e000000c1879f0 */ /* 0x000fe20008001818 */
        /* <DEDUP_REMOVED lines=58> */
[----:B------:R-:W-:Y:S01]  /*1c00*/  BPT.TRAP 0x1 ;  /* 0x000000040000795c */ /* 0x000fe20000300000 */
.L_x_23:
[----:B------:R-:W-:Y:S01]  /*1c10*/  ULEA UR8, UR7, UR8, 0x3 ;  /* 0x0000000807087291 */ /* 0x000fe2000f8e183f */
[----:B------:R-:W-:-:S03]  /*1c20*/  ISETP.GT.U32.AND P1, PT, R19, 0x1, PT ;  /* 0x000000011300780c */ /* 0x000fc60003f24070 */
[----:B------:R-:W-:-:S04]  /*1c30*/  UIADD3 UR8, UR8, 0x10, URZ ;  /* 0x0000001008087890 */ /* 0x000fc8000fffe03f */
[----:B------:R-:W-:-:S09]  /*1c40*/  UPRMT UR8, URZ, 0x654, UR8 ;  /* 0x000006543f087896 */ /* 0x000fd20008000008 */
[----:B------:R-:W-:Y:S01]  /*1c50*/  SYNCS.ARRIVE.TRANS64.RED.A1T0 RZ, [UR8], RZ ;  /* 0x000000ffffff79a7 */ /* 0x000fe20008100408 */
[----:B------:R-:W-:Y:S05]  /*1c60*/  @P1 BRA `(.L_x_24) ;  /* 0x0000000000041947 */ /* 0x000fea0003800000 */
[----:B------:R-:W-:Y:S01]  /*1c70*/  BPT.TRAP 0x1 ;  /* 0x000000040000795c */ /* 0x000fe20000300000 */
.L_x_24:
[----:B------:R-:W-:Y:S01]  /*1c80*/  UIADD3 UR6, UR6, 0x1, URZ ;  /* 0x0000000106067890 */ /* 0x000fe2000fffe03f */
[C---:B------:R-:W-:Y:S01]  /*1c90*/  ISETP.GT.AND P1, PT, R0.reuse, 0x1, PT ;  /* 0x000000010000780c */ /* 0x040fe20003f24270 */
[----:B------:R-:W-:Y:S01]  /*1ca0*/  UIADD3 UR7, UR7, 0x1, URZ ;  /* 0x0000000107077890 */ /* 0x000fe2000fffe03f */
[----:B------:R-:W-:Y:S01]  /*1cb0*/  VIADD R0, R0, 0xffffffff ;  /* 0xffffffff00007836 */ /* 0x000fe20000000000 */
[----:B------:R-:W-:Y:S02]  /*1cc0*/  UISETP.NE.AND UP0, UPT, UR6, 0x2, UPT ;  /* 0x000000020600788c */ /* 0x000fe4000bf05270 */
[----:B------:R-:W-:Y:S02]  /*1cd0*/  UISETP.NE.AND UP1, UPT, UR7, 0x2, UPT ;  /* 0x000000020700788c */ /* 0x000fe4000bf25270 */
[----:B------:R-:W-:Y:S02]  /*1ce0*/  USEL UR8, URZ, 0x1, UP0 ;  /* 0x000000013f087887 */ /* 0x000fe40008000000 */
[----:B------:R-:W-:-:S02]  /*1cf0*/  USEL UR6, UR6, URZ, UP0 ;  /* 0x0000003f06067287 */ /* 0x000fc40008000000 */
[----:B------:R-:W-:Y:S02]  /*1d00*/  USEL UR7, UR7, URZ, UP1 ;  /* 0x0000003f07077287 */ /* 0x000fe40008800000 */
[----:B------:R-:W-:Y:S01]  /*1d10*/  LOP3.LUT R5, R5, UR8, RZ, 0x3c, !PT ;  /* 0x0000000805057c12 */ /* 0x000fe2000f8e3cff */
[----:B------:R-:W-:Y:S09]  /*1d20*/  @P1 BRA `(.L_x_25) ;  /* 0xfffffff800781947 */ /* 0x000ff2000383ffff */
.L_x_18:
[----:B------:R-:W2:Y:S02]  /*1d30*/  LDC R0, c[0x0][0x28c] ;  /* 0x0000a300ff007b82 */ /* 0x000ea40000000800 */
[----:B--2---:R-:W-:-:S13]  /*1d40*/  ISETP.GE.AND P1, PT, R0, 0x1, PT ;  /* 0x000000010000780c */ /* 0x004fda0003f26270 */
[----:B------:R-:W-:Y:S05]  /*1d50*/  @!P1 BRA `(.L_x_26) ;  /* 0x0000000000409947 */ /* 0x000fea0003800000 */
[----:B------:R-:W-:Y:S05]  /*1d60*/  @!P0 BRA `(.L_x_27) ;  /* 0x0000000000048947 */ /* 0x000fea0003800000 */
[----:B------:R-:W-:Y:S01]  /*1d70*/  BPT.TRAP 0x1 ;  /* 0x000000040000795c */ /* 0x000fe20000300000 */
.L_x_27:
[----:B------:R-:W2:Y:S01]  /*1d80*/  S2UR UR6, SR_CgaCtaId ;  /* 0x00000000000679c3 */ /* 0x000ea20000008800 */
[----:B------:R-:W-:Y:S01]  /*1d90*/  UISETP.LT.AND UP0, UPT, UR40, 0x1, UPT ;  /* 0x000000012800788c */ /* 0x000fe2000bf01270 */
[----:B------:R-:W-:Y:S01]  /*1da0*/  ISETP.GT.U32.AND P0, PT, R19, 0x1, PT ;  /* 0x000000011300780c */ /* 0x000fe20003f04070 */
[----:B------:R-:W-:Y:S02]  /*1db0*/  UMOV UR5, 0x400 ;  /* 0x0000040000057882 */ /* 0x000fe40000000000 */
[----:B------:R-:W-:-:S04]  /*1dc0*/  USEL UR4, UR40, 0x1, UP0 ;  /* 0x0000000128047887 */ /* 0x000fc80008000000 */
[----:B------:R-:W-:-:S04]  /*1dd0*/  UIADD3 UR4, UR39, UR40, -UR4 ;  /* 0x0000002827047290 */ /* 0x000fc8000fffe804 */
[----:B------:R-:W-:-:S04]  /*1de0*/  USHF.L.U32 UR4, UR4, 0x3, URZ ;  /* 0x0000000304047899 */ /* 0x000fc8000800063f */
[----:B------:R-:W-:Y:S02]  /*1df0*/  ULOP3.LUT UR4, UR4, 0x8, URZ, 0xc0, !UPT ;  /* 0x0000000804047892 */ /* 0x000fe4000f8ec03f */
[----:B--2---:R-:W-:-:S04]  /*1e00*/  ULEA UR5, UR6, UR5, 0x18 ;  /* 0x0000000506057291 */ /* 0x004fc8000f8ec03f */
[----:B------:R-:W-:-:S04]  /*1e10*/  UIADD3 UR4, UR5, 0x10, UR4 ;  /* 0x0000001005047890 */ /* 0x000fc8000fffe004 */
[----:B------:R-:W-:-:S09]  /*1e20*/  UPRMT UR4, URZ, 0x654, UR4 ;  /* 0x000006543f047896 */ /* 0x000fd20008000004 */
[----:B------:R-:W-:Y:S01]  /*1e30*/  SYNCS.ARRIVE.TRANS64.RED.A1T0 RZ, [UR4], RZ ;  /* 0x000000ffffff79a7 */ /* 0x000fe20008100404 */
[----:B------:R-:W-:Y:S05]  /*1e40*/  @P0 BRA `(.L_x_26) ;  /* 0x0000000000040947 */ /* 0x000fea0003800000 */
[----:B------:R-:W-:Y:S01]  /*1e50*/  BPT.TRAP 0x1 ;  /* 0x000000040000795c */ /* 0x000fe20000300000 */
.L_x_26:
[----:B------:R-:W2:Y:S01]  /*1e60*/  LDC R7, c[0x0][0x288] ;  /* 0x0000a200ff077b82 */ /* 0x000ea20000000800 */
[----:B01----:R-:W-:Y:S01]  /*1e70*/  SHF.R.U32.HI R3, RZ, 0x2, R18 ;  /* 0x00000002ff037819 */ /* 0x003fe20000011612 */
[----:B------:R-:W-:Y:S01]  /*1e80*/  UIADD3 UR39, UR40, UR39, URZ ;  /* 0x0000002728277290 */ /* 0x000fe2000fffe03f */
[C---:B------:R-:W-:Y:S01]  /*1e90*/  LOP3.LUT R4, R18.reuse, 0x60, RZ, 0xc0, !PT ;  /* 0x0000006012047812 */ /* 0x040fe200078ec0ff */
[----:B------:R-:W-:Y:S01]  /*1ea0*/  ULDC UR8, c[0x0][0x284] ;  /* 0x0000a10000087ab9 */ /* 0x000fe20000000800 */
[----:B------:R-:W-:Y:S01]  /*1eb0*/  LOP3.LUT R3, R3, 0x7, RZ, 0xc0, !PT ;  /* 0x0000000703037812 */ /* 0x000fe200078ec0ff */
[----:B------:R-:W-:Y:S01]  /*1ec0*/  USHF.R.U32.HI UR4, URZ, 0x1, UR39 ;  /* 0x000000013f047899 */ /* 0x000fe20008011627 */
[----:B------:R-:W-:Y:S01]  /*1ed0*/  SHF.R.U32.HI R10, RZ, 0x1, R4 ;  /* 0x00000001ff0a7819 */ /* 0x000fe20000011604 */
[----:B------:R-:W-:Y:S01]  /*1ee0*/  IMAD.SHL.U32 R4, R18, 0x2, RZ ;  /* 0x0000000212047824 */ /* 0x000fe200078e00ff */
[----:B------:R-:W-:Y:S01]  /*1ef0*/  LOP3.LUT R0, R22, 0x1, RZ, 0xc0, !PT ;  /* 0x0000000116007812 */ /* 0x000fe200078ec0ff */
[----:B------:R-:W-:Y:S01]  /*1f00*/  ULOP3.LUT UR4, UR4, 0x1, URZ, 0xc0, !UPT ;  /* 0x0000000104047892 */ /* 0x000fe2000f8ec03f */
[----:B------:R-:W-:Y:S01]  /*1f10*/  IADD3 R5, RZ, -R10, -R3 ;  /* 0x8000000aff057210 */ /* 0x000fe20007ffe803 */
[----:B------:R-:W-:Y:S01]  /*1f20*/  UISETP.GT.U32.AND UP1, UPT, UR39, 0x1, UPT ;  /* 0x000000012700788c */ /* 0x000fe2000bf24070 */
[----:B------:R-:W-:Y:S01]  /*1f30*/  LOP3.LUT R9, R4, 0x6, RZ, 0xc0, !PT ;  /* 0x0000000604097812 */ /* 0x000fe200078ec0ff */
[C---:B------:R-:W-:Y:S01]  /*1f40*/  IMAD.SHL.U32 R6, R0.reuse, 0x40, RZ ;  /* 0x0000004000067824 */ /* 0x040fe200078e00ff */
[----:B------:R-:W-:Y:S01]  /*1f50*/  UISETP.NE.U32.AND UP0, UPT, UR4, 0x1, UPT ;  /* 0x000000010400788c */ /* 0x000fe2000bf05070 */
[----:B------:R-:W-:Y:S01]  /*1f60*/  IMAD R11, R0, -0x40, R5 ;  /* 0xffffffc0000b7824 */ /* 0x000fe200078e0205 */
[----:B------:R-:W-:Y:S01]  /*1f70*/  LOP3.LUT R0, R18, 0x3, RZ, 0xc0, !PT ;  /* 0x0000000312007812 */ /* 0x000fe200078ec0ff */
[----:B------:R-:W-:Y:S01]  /*1f80*/  ULDC.64 UR6, c[0x0][0x5d0] ;  /* 0x0001740000067ab9 */ /* 0x000fe20000000a00 */
[----:B------:R-:W-:Y:S01]  /*1f90*/  PRMT R8, R9, 0x6540, R152 ;  /* 0x0000654009087816 */ /* 0x000fe20000000098 */
[----:B------:R-:W-:Y:S01]  /*1fa0*/  IMAD.SHL.U32 R152, R152, 0x100, RZ ;  /* 0x0000010098987824 */ /* 0x000fe200078e00ff */
[----:B------:R-:W-:Y:S01]  /*1fb0*/  SHF.R.S32.HI R21, RZ, 0x1f, R23 ;  /* 0x0000001fff157819 */ /* 0x000fe20000011417 */
[----:B------:R-:W-:Y:S01]  /*1fc0*/  UISETP.LT.U32.AND UP1, UPT, UR40, 0x2, UP1 ;  /* 0x000000022800788c */ /* 0x000fe20008f21070 */
[----:B------:R-:W-:Y:S01]  /*1fd0*/  SHF.R.S32.HI R9, RZ, 0x1f, R8 ;  /* 0x0000001fff097819 */ /* 0x000fe20000011408 */
[----:B--2---:R-:W-:Y:S01]  /*1fe0*/  IMAD R13, R0, -0x2, R7 ;  /* 0xfffffffe000d7824 */ /* 0x004fe200078e0207 */
[----:B------:R-:W-:Y:S01]  /*1ff0*/  ISETP.GE.AND P0, PT, R152, R7, PT ;  /* 0x000000079800720c */ /* 0x000fe20003f06270 */
[----:B------:R-:W-:Y:S01]  /*2000*/  IMAD.SHL.U32 R0, R153, 0x80, RZ ;  /* 0x0000008099007824 */ /* 0x000fe200078e00ff */
[----:B------:R-:W-:Y:S01]  /*2010*/  UISETP.GT.U32.AND UP0, UPT, UR40, 0x1, !UP0 ;  /* 0x000000012800788c */ /* 0x000fe2000c704070 */
[----:B------:R-:W-:Y:S01]  /*2020*/  IMAD R4, R21, UR6, RZ ;  /* 0x0000000615047c24 */ /* 0x000fe2000f8e02ff */
[----:B------:R-:W-:Y:S01]  /*2030*/  LOP3.LUT R3, R6, 0x40, R3, 0xe2, !PT ;  /* 0x0000004006037812 */ /* 0x000fe200078ee203 */
[----:B------:R-:W-:Y:S01]  /*2040*/  USEL UR5, URZ, 0x1, !UP1 ;  /* 0x000000013f057887 */ /* 0x000fe2000c800000 */
[C---:B------:R-:W-:Y:S01]  /*2050*/  ISETP.GE.OR P0, PT, R0.reuse, UR8, P0 ;  /* 0x0000000800007c0c */ /* 0x040fe20008706670 */
[----:B------:R-:W-:Y:S01]  /*2060*/  USEL UR4, URZ, 0x1, !UP0 ;  /* 0x000000013f047887 */ /* 0x000fe2000c000000 */
[----:B------:R-:W-:Y:S01]  /*2070*/  IMAD.WIDE R6, R153, 0x80, RZ ;  /* 0x0000008099067825 */ /* 0x000fe200078e02ff */
[----:B------:R-:W-:Y:S01]  /*2080*/  ULOP3.LUT UR39, UR39, 0x1, URZ, 0xc0, !UPT ;  /* 0x0000000127277892 */ /* 0x000fe2000f8ec03f */
[----:B------:R-:W-:Y:S01]  /*2090*/  IADD3 R0, -R0, UR8, R11 ;  /* 0x0000000800007c10 */ /* 0x000fe2000fffe10b */
[----:B------:R-:W-:Y:S01]  /*20a0*/  ULOP3.LUT UR38, UR4, UR38, UR5, 0x96, !UPT ;  /* 0x0000002604267292 */ /* 0x000fe2000f8e9605 */
[C---:B------:R-:W-:Y:S01]  /*20b0*/  IMAD R15, R23.reuse, UR7, R4 ;  /* 0x00000007170f7c24 */ /* 0x040fe2000f8e0204 */
[----:B------:R-:W-:Y:S01]  /*20c0*/  LOP3.LUT R167, R6, R3, R10, 0xfe, !PT ;  /* 0x0000000306a77212 */ /* 0x000fe200078efe0a */
[----:B------:R-:W-:-:S04]  /*20d0*/  IMAD.WIDE.U32 R4, R23, UR6, R8 ;  /* 0x0000000617047c25 */ /* 0x000fc8000f8e0008 */
[----:B------:R-:W-:Y:S02]  /*20e0*/  IMAD.IADD R5, R5, 0x1, R15 ;  /* 0x0000000105057824 */ /* 0x000fe400078e020f */
[----:B------:R-:W-:Y:S02]  /*20f0*/  IMAD.IADD R3, R13, 0x1, -R152 ;  /* 0x000000010d037824 */ /* 0x000fe400078e0a98 */
[----:B------:R-:W-:Y:S01]  /*2100*/  IMAD.MOV.U32 R153, RZ, RZ, -0x1 ;  /* 0xffffffffff997424 */ /* 0x000fe200078e00ff */
[----:B------:R-:W-:Y:S06]  /*2110*/  @P0 BRA `(.L_x_28) ;  /* 0x0000007800dc0947 */ /* 0x000fec0003800000 */
[----:B------:R-:W0:Y:S01]  /*2120*/  LDC.64 R10, c[0x0][0x5c8] ;  /* 0x00017200ff0a7b82 */ /* 0x000e220000000a00 */
[----:B-----5:R-:W-:Y:S01]  /*2130*/  FSETP.NEU.AND P0, PT, R155, RZ, PT ;  /* 0x000000ff9b00720b */ /* 0x020fe20003f0d000 */
[----:B------:R-:W-:Y:S01]  /*2140*/  BSSY B0, `(.L_x_28) ;  /* 0x00007b4000007945 */ /* 0x000fe20003800000 */
[----:B------:R-:W-:-:S04]  /*2150*/  ISETP.GT.AND P2, PT, R3, RZ, PT ;  /* 0x000000ff0300720c */ /* 0x000fc80003f44270 */
[----:B------:R-:W-:Y:S01]  /*2160*/  ISETP.GT.AND P1, PT, R0, RZ, P2 ;  /* 0x000000ff0000720c */ /* 0x000fe20001724270 */
[-C--:B0-----:R-:W-:Y:S02]  /*2170*/  IMAD R12, R7, R10.reuse, RZ ;  /* 0x0000000a070c7224 */ /* 0x081fe400078e02ff */
[----:B------:R-:W-:-:S04]  /*2180*/  IMAD.WIDE.U32 R160, R167, R10, R4 ;  /* 0x0000000aa7a07225 */ /* 0x000fc800078e0004 */
[----:B------:R-:W-:-:S04]  /*2190*/  IMAD R5, R167, R11, R12 ;  /* 0x0000000ba7057224 */ /* 0x000fc800078e020c */
[----:B------:R-:W-:Y:S01]  /*21a0*/  IMAD.IADD R169, R161, 0x1, R5 ;  /* 0x00000001a1a97824 */ /* 0x000fe200078e0205 */
[----:B------:R-:W-:Y:S06]  /*21b0*/  @!P0 BRA `(.L_x_29) ;  /* 0x0000005400988947 */ /* 0x000fec0003800000 */
[----:B------:R-:W0:Y:S01]  /*21c0*/  LDC.64 R14, c[0x0][0x5b8] ;  /* 0x00016e00ff0e7b82 */ /* 0x000e220000000a00 */
[----:B------:R-:W-:-:S07]  /*21d0*/  ULDC.64 UR4, c[0x0][0x5c0] ;  /* 0x0001700000047ab9 */ /* 0x000fce0000000a00 */
[----:B------:R-:W1:Y:S08]  /*21e0*/  LDC.64 R164, c[0x0][0x5b0] ;  /* 0x00016c00ffa47b82 */ /* 0x000e700000000a00 */
[----:B------:R-:W2:Y:S01]  /*21f0*/  LDC.64 R12, c[0x0][0x5a8] ;  /* 0x00016a00ff0c7b82 */ /* 0x000ea20000000a00 */
[-C--:B0-----:R-:W-:Y:S02]  /*2200*/  IMAD R4, R21, R14.reuse, RZ ;  /* 0x0000000e15047224 */ /* 0x081fe400078e02ff */
[----:B------:R-:W-:-:S04]  /*2210*/  IMAD.WIDE.U32 R162, R23, R14, R8 ;  /* 0x0000000e17a27225 */ /* 0x000fc800078e0008 */
[----:B------:R-:W-:Y:S02]  /*2220*/  IMAD R159, R23, R15, R4 ;  /* 0x0000000f179f7224 */ /* 0x000fe400078e0204 */
[-C--:B-1----:R-:W-:Y:S02]  /*2230*/  IMAD R6, R7, R164.reuse, RZ ;  /* 0x000000a407067224 */ /* 0x082fe400078e02ff */
[----:B------:R-:W-:Y:S02]  /*2240*/  IMAD.IADD R21, R163, 0x1, R159 ;  /* 0x00000001a3157824 */ /* 0x000fe400078e029f */
[----:B------:R-:W-:Y:S02]  /*2250*/  IMAD.MOV.U32 R20, RZ, RZ, R162 ;  /* 0x000000ffff147224 */ /* 0x000fe400078e00a2 */
[C---:B------:R-:W-:Y:S02]  /*2260*/  IMAD R161, R167.reuse, R165, R6 ;  /* 0x000000a5a7a17224 */ /* 0x040fe400078e0206 */
[----:B------:R-:W-:-:S04]  /*2270*/  IMAD.WIDE.U32 R4, R167, R164, R20 ;  /* 0x000000a4a7047225 */ /* 0x000fc800078e0014 */
[----:B------:R-:W-:Y:S01]  /*2280*/  IMAD.IADD R5, R5, 0x1, R161 ;  /* 0x0000000105057824 */ /* 0x000fe200078e02a1 */
[----:B--2---:R-:W-:-:S04]  /*2290*/  LEA R6, P0, R4, R12, 0x1 ;  /* 0x0000000c04067211 */ /* 0x004fc800078008ff */
[----:B------:R-:W-:-:S05]  /*22a0*/  LEA.HI.X R7, R4, R13, R5, 0x1, P0 ;  /* 0x0000000d04077211 */ /* 0x000fca00000f0c05 */
[----:B------:R0:W2:Y:S01]  /*22b0*/  @P1 LDG.E.LTC128B.U16 R15, desc[UR36][R6.64] ;  /* 0x00000024060f1981 */ /* 0x0000a2000c1e1520 */
[----:B------:R-:W-:Y:S01]  /*22c0*/  IMAD.WIDE.U32 R156, R167, R164, R8 ;  /* 0x000000a4a79c7225 */ /* 0x000fe200078e0008 */
[----:B------:R-:W-:Y:S03]  /*22d0*/  BSSY B1, `(.L_x_30) ;  /* 0x0000013000017945 */ /* 0x000fe60003800000 */
[----:B------:R-:W-:Y:S02]  /*22e0*/  IMAD.IADD R157, R161, 0x1, R157 ;  /* 0x00000001a19d7824 */ /* 0x000fe400078e029d */
[----:B------:R-:W-:-:S04]  /*22f0*/  IMAD.WIDE.U32 R156, R23, R14, R156 ;  /* 0x0000000e179c7225 */ /* 0x000fc800078e009c */
[----:B0-----:R-:W-:Y:S01]  /*2300*/  IMAD.IADD R7, R159, 0x1, R157 ;  /* 0x000000019f077824 */ /* 0x001fe200078e029d */
[----:B------:R-:W-:Y:S02]  /*2310*/  LEA R6, P4, R156, R12, 0x1 ;  /* 0x0000000c9c067211 */ /* 0x000fe400078808ff */
[----:B------:R-:W-:Y:S02]  /*2320*/  SHF.L.U64.HI R157, R164, 0x3, R165 ;  /* 0x00000003a49d7819 */ /* 0x000fe400000102a5 */
[----:B------:R-:W-:Y:S01]  /*2330*/  LEA.HI.X R7, R156, R13, R7, 0x1, P4 ;  /* 0x0000000d9c077211 */ /* 0x000fe200020f0c07 */
[----:B------:R-:W-:Y:S02]  /*2340*/  IMAD.SHL.U32 R156, R164, 0x8, RZ ;  /* 0x00000008a49c7824 */ /* 0x000fe400078e00ff */
[----:B--2---:R-:W-:-:S04]  /*2350*/  IMAD.U32 R4, R15, 0x10000, RZ ;  /* 0x000100000f047824 */ /* 0x004fc800078e00ff */
[----:B------:R-:W-:Y:S01]  /*2360*/  FMUL R5, R4, R155 ;  /* 0x0000009b04057220 */ /* 0x000fe20000400000 */
[----:B------:R-:W-:-:S03]  /*2370*/  LEA R4, P0, R160, UR4, 0x1 ;  /* 0x00000004a0047c11 */ /* 0x000fc6000f8008ff */
[----:B------:R-:W-:Y:S01]  /*2380*/  FFMA R24, R24, R154, R5 ;  /* 0x0000009a18187223 */ /* 0x000fe20000000005 */
[----:B------:R-:W-:Y:S02]  /*2390*/  LEA.HI.X R5, R160, UR5, R169, 0x1, P0 ;  /* 0x00000005a0057c11 */ /* 0x000fe400080f0ca9 */
[----:B------:R-:W-:Y:S02]  /*23a0*/  ISETP.GT.AND P0, PT, R3, 0x1, PT ;  /* 0x000000010300780c */ /* 0x000fe40003f04270 */
[----:B------:R-:W-:Y:S02]  /*23b0*/  F2FP.BF16.F32.PACK_AB R24, RZ, R24 ;  /* 0x00000018ff18723e */ /* 0x000fe400000010ff */
[----:B------:R-:W-:-:S03]  /*23c0*/  ISETP.GT.AND P3, PT, R0, RZ, P0 ;  /* 0x000000ff0000720c */ /* 0x000fc60000764270 */
[----:B------:R0:W-:Y:S10]  /*23d0*/  @P1 STG.E.U16 desc[UR36][R4.64], R24 ;  /* 0x0000001804001986 */ /* 0x0001f4000c101524 */
[----:B------:R-:W-:Y:S05]  /*23e0*/  @!P3 BRA `(.L_x_31) ;  /* 0x000000000004b947 */ /* 0x000fea0003800000 */
[----:B------:R1:W5:Y:S02]  /*23f0*/  LDG.E.LTC128B.U16 R15, desc[UR36][R6.64+0x2] ;  /* 0x00000224060f7981 */ /* 0x000364000c1e1520 */
.L_x_31:
[----:B------:R-:W-:Y:S05]  /*2400*/  BSYNC B1 ;  /* 0x0000000000017941 */ /* 0x000fea0003800000 */
.L_x_30:
[----:B-----5:R-:W-:Y:S01]  /*2410*/  IMAD.U32 R20, R15, 0x10000, RZ ;  /* 0x000100000f147824 */ /* 0x020fe200078e00ff */
[----:B------:R-:W-:Y:S01]  /*2420*/  ISETP.GT.AND P2, PT, R0, 0x8, P2 ;  /* 0x000000080000780c */ /* 0x000fe20001744270 */
[----:B------:R-:W-:Y:S01]  /*2430*/  IMAD.WIDE.U32 R156, R167, R164, R156 ;  /* 0x000000a4a79c7225 */ /* 0x000fe200078e009c */
[----:B------:R-:W-:-:S03]  /*2440*/  PRMT R152, R15, 0x7610, R152 ;  /* 0x000076100f987816 */ /* 0x000fc60000000098 */
[----:B------:R-:W-:Y:S01]  /*2450*/  FMUL R20, R20, R155 ;  /* 0x0000009b14147220 */ /* 0x000fe20000400000 */
[----:B------:R-:W-:Y:S01]  /*2460*/  IMAD.IADD R161, R161, 0x1, R157 ;  /* 0x00000001a1a17824 */ /* 0x000fe200078e029d */
[----:B------:R-:W-:Y:S02]  /*2470*/  IADD3 R162, P1, R162, R156, RZ ;  /* 0x0000009ca2a27210 */ /* 0x000fe40007f3e0ff */
[----:B------:R-:W-:-:S03]  /*2480*/  FFMA R25, R25, R154, R20 ;  /* 0x0000009a19197223 */ /* 0x000fc60000000014 */
[----:B------:R-:W-:Y:S02]  /*2490*/  IMAD.X R21, R161, 0x1, R21, P1 ;  /* 0x00000001a1157824 */ /* 0x000fe400008e0615 */
[----:B------:R-:W-:Y:S02]  /*24a0*/  F2FP.BF16.F32.PACK_AB R25, RZ, R25 ;  /* 0x00000019ff19723e */ /* 0x000fe400000010ff */
[C---:B------:R-:W-:Y:S02]  /*24b0*/  LEA R20, P1, R162.reuse, R12, 0x1 ;  /* 0x0000000ca2147211 */ /* 0x040fe400078208ff */
[----:B------:R-:W-:Y:S02]  /*24c0*/  PRMT R157, R25, 0x7610, R157 ;  /* 0x00007610199d7816 */ /* 0x000fe4000000009d */
[----:B------:R-:W-:-:S03]  /*24d0*/  LEA.HI.X R21, R162, R13, R21, 0x1, P1 ;  /* 0x0000000da2157211 */ /* 0x000fc600008f0c15 */
[----:B------:R2:W-:Y:S04]  /*24e0*/  @P3 STG.E.U16 desc[UR36][R4.64+0x2], R157 ;  /* 0x0000029d04003986 */ /* 0x0005e8000c101524 */
[----:B------:R-:W0:Y:S01]  /*24f0*/  @P2 LDG.E.LTC128B.U16 R152, desc[UR36][R20.64] ;  /* 0x0000002414982981 */ /* 0x000e22000c1e1520 */
[----:B------:R-:W-:Y:S01]  /*2500*/  IADD3 R8, P1, R8, R156, RZ ;  /* 0x0000009c08087210 */ /* 0x000fe20007f3e0ff */
[----:B------:R-:W-:Y:S01]  /*2510*/  BSSY B1, `(.L_x_32) ;  /* 0x0000011000017945 */ /* 0x000fe20003800000 */
[----:B------:R-:W-:Y:S02]  /*2520*/  SHF.L.U64.HI R11, R10, 0x4, R11 ;  /* 0x000000040a0b7819 */ /* 0x000fe4000001020b */
[----:B------:R-:W-:Y:S01]  /*2530*/  ISETP.GT.AND P0, PT, R0, 0x8, P0 ;  /* 0x000000080000780c */ /* 0x000fe20000704270 */
[----:B------:R-:W-:Y:S01]  /*2540*/  IMAD.X R9, R9, 0x1, R161, P1 ;  /* 0x0000000109097824 */ /* 0x000fe200008e06a1 */
[----:B------:R-:W-:Y:S01]  /*2550*/  LEA R10, P1, R10, R4, 0x4 ;  /* 0x000000040a0a7211 */ /* 0x000fe200078220ff */
[----:B------:R-:W-:-:S04]  /*2560*/  IMAD.WIDE.U32 R14, R23, R14, R8 ;  /* 0x0000000e170e7225 */ /* 0x000fc800078e0008 */
[----:B------:R-:W-:Y:S01]  /*2570*/  IMAD.X R11, R11, 0x1, R5, P1 ;  /* 0x000000010b0b7824 */ /* 0x000fe200008e0605 */
[----:B------:R-:W-:Y:S01]  /*2580*/  LEA R8, P3, R14, R12, 0x1 ;  /* 0x0000000c0e087211 */ /* 0x000fe200078608ff */
[----:B------:R-:W-:-:S05]  /*2590*/  IMAD.IADD R9, R159, 0x1, R15 ;  /* 0x000000019f097824 */ /* 0x000fca00078e020f */
[----:B------:R-:W-:Y:S01]  /*25a0*/  LEA.HI.X R9, R14, R13, R9, 0x1, P3 ;  /* 0x0000000d0e097211 */ /* 0x000fe200018f0c09 */
[----:B0-----:R-:W-:-:S04]  /*25b0*/  IMAD.U32 R24, R152, 0x10000, RZ ;  /* 0x0001000098187824 */ /* 0x001fc800078e00ff */
[----:B------:R-:W-:-:S04]  /*25c0*/  FMUL R25, R24, R155 ;  /* 0x0000009b18197220 */ /* 0x000fc80000400000 */
[----:B------:R-:W-:-:S05]  /*25d0*/  FFMA R25, R26, R154, R25 ;  /* 0x0000009a1a197223 */ /* 0x000fca0000000019 */
[----:B------:R-:W-:-:S05]  /*25e0*/  F2FP.BF16.F32.PACK_AB R25, RZ, R25 ;  /* 0x00000019ff19723e */ /* 0x000fca00000010ff */
[----:B------:R2:W-:Y:S01]  /*25f0*/  @P2 STG.E.U16 desc[UR36][R10.64], R25 ;  /* 0x000000190a002986 */ /* 0x0005e2000c101524 */
[----:B------:R-:W-:Y:S05]  /*2600*/  @!P0 BRA `(.L_x_33) ;  /* 0x0000000000048947 */ /* 0x000fea0003800000 */
[----:B------:R0:W5:Y:S02]  /*2610*/  LDG.E.LTC128B.U16 R152, desc[UR36][R8.64+0x2] ;  /* 0x0000022408987981 */ /* 0x000164000c1e1520 */
.L_x_33:
[----:B------:R-:W-:Y:S05]  /*2620*/  BSYNC B1 ;  /* 0x0000000000017941 */ /* 0x000fea0003800000 */
.L_x_32:
[----:B-----5:R-:W-:Y:S01]  /*2630*/  IMAD.U32 R12, R152, 0x10000, RZ ;  /* 0x00010000980c7824 */ /* 0x020fe200078e00ff */
[----:B------:R-:W-:Y:S01]  /*2640*/  ISETP.GT.AND P1, PT, R3, 0x8, PT ;  /* 0x000000080300780c */ /* 0x000fe20003f24270 */
[----:B------:R-:W-:Y:S02]  /*2650*/  BSSY B1, `(.L_x_34) ;  /* 0x0000008000017945 */ /* 0x000fe40003800000 */
[----:B------:R-:W-:Y:S01]  /*2660*/  FMUL R12, R12, R155 ;  /* 0x0000009b0c0c7220 */ /* 0x000fe20000400000 */
[----:B------:R-:W-:-:S03]  /*2670*/  ISETP.GT.AND P2, PT, R0, RZ, P1 ;  /* 0x000000ff0000720c */ /* 0x000fc60000f44270 */
[----:B------:R-:W-:-:S05]  /*2680*/  FFMA R12, R27, R154, R12 ;  /* 0x0000009a1b0c7223 */ /* 0x000fca000000000c */
[----:B------:R-:W-:-:S05]  /*2690*/  F2FP.BF16.F32.PACK_AB R12, RZ, R12 ;  /* 0x0000000cff0c723e */ /* 0x000fca00000010ff */
[----:B------:R3:W-:Y:S01]  /*26a0*/  @P0 STG.E.U16 desc[UR36][R10.64+0x2], R12 ;  /* 0x0000020c0a000986 */ /* 0x0007e2000c101524 */
[----:B------:R-:W-:Y:S05]  /*26b0*/  @!P2 BRA `(.L_x_35) ;  /* 0x000000000004a947 */ /* 0x000fea0003800000 */
[----:B------:R4:W5:Y:S02]  /*26c0*/  LDG.E.LTC128B.U16 R152, desc[UR36][R6.64+0x10] ;  /* 0x0000102406987981 */ /* 0x000964000c1e1520 */
.L_x_35:
[----:B------:R-:W-:Y:S05]  /*26d0*/  BSYNC B1 ;  /* 0x0000000000017941 */ /* 0x000fea0003800000 */
.L_x_34:
[----:B---3-5:R-:W-:Y:S01]  /*26e0*/  IMAD.U32 R12, R152, 0x10000, RZ ;  /* 0x00010000980c7824 */ /* 0x028fe200078e00ff */
        /* <DEDUP_REMOVED lines=9> */
.L_x_37:
[----:B------:R-:W-:Y:S05]  /*2780*/  BSYNC B1 ;  /* 0x0000000000017941 */ /* 0x000fea0003800000 */
.L_x_36:
[----:B-----5:R-:W-:Y:S01]  /*2790*/  IMAD.U32 R12, R152, 0x10000, RZ ;  /* 0x00010000980c7824 */ /* 0x020fe200078e00ff */
[----:B------:R-:W-:Y:S01]  /*27a0*/  ISETP.GT.AND P1, PT, R0, 0x8, P1 ;  /* 0x000000080000780c */ /* 0x000fe20000f24270 */
[----:B------:R-:W-:Y:S02]  /*27b0*/  BSSY B1, `(.L_x_38) ;  /* 0x0000007000017945 */ /* 0x000fe40003800000 */
[----:B------:R-:W-:-:S04]  /*27c0*/  FMUL R12, R12, R155 ;  /* 0x0000009b0c0c7220 */ /* 0x000fc80000400000 */
[----:B------:R-:W-:-:S05]  /*27d0*/  FFMA R12, R29, R154, R12 ;  /* 0x0000009a1d0c7223 */ /* 0x000fca000000000c */
[----:B------:R-:W-:-:S05]  /*27e0*/  F2FP.BF16.F32.PACK_AB R12, RZ, R12 ;  /* 0x0000000cff0c723e */ /* 0x000fca00000010ff */
[----:B------:R0:W-:Y:S01]  /*27f0*/  @P3 STG.E.U16 desc[UR36][R4.64+0x12], R12 ;  /* 0x0000120c04003986 */ /* 0x0001e2000c101524 */
[----:B------:R-:W-:Y:S05]  /*2800*/  @!P1 BRA `(.L_x_39) ;  /* 0x0000000000049947 */ /* 0x000fea0003800000 */
[----:B------:R0:W5:Y:S02]  /*2810*/  LDG.E.LTC128B.U16 R152, desc[UR36][R8.64+0x10] ;  /* 0x0000102408987981 */ /* 0x000164000c1e1520 */
.L_x_39:
[----:B------:R-:W-:Y:S05]  /*2820*/  BSYNC B1 ;  /* 0x0000000000017941 */ /* 0x000fea0003800000 */
.L_x_38:
[----:B0----5:R-:W-:Y:S01]  /*2830*/  IMAD.U32 R12, R152, 0x10000, RZ ;  /* 0x00010000980c7824 */ /* 0x021fe200078e00ff */
[----:B------:R-:W-:Y:S01]  /*2840*/  ISETP.GT.AND P0, PT, R0, 0x8, P0 ;  /* 0x000000080000780c */ /* 0x000fe20000704270 */
[----:B------:R-:W-:Y:S02]  /*2850*/  BSSY B1, `(.L_x_40) ;  /* 0x0000007000017945 */ /* 0x000fe40003800000 */
[----:B---3--:R-:W-:-:S04]  /*2860*/  FMUL R13, R12, R155 ;  /* 0x0000009b0c0d7220 */ /* 0x008fc80000400000 */
[----:B------:R-:W-:-:S05]  /*2870*/  FFMA R13, R30, R154, R13 ;  /* 0x0000009a1e0d7223 */ /* 0x000fca000000000d */
[----:B------:R-:W-:-:S05]  /*2880*/  F2FP.BF16.F32.PACK_AB R13, RZ, R13 ;  /* 0x0000000dff0d723e */ /* 0x000fca00000010ff */
[----:B------:R0:W-:Y:S01]  /*2890*/  @P1 STG.E.U16 desc[UR36][R10.64+0x10], R13 ;  /* 0x0000100d0a001986 */ /* 0x0001e2000c101524 */
[----:B------:R-:W-:Y:S05]  /*28a0*/  @!P0 BRA `(.L_x_41) ;  /* 0x0000000000048947 */ /* 0x000fea0003800000 */
[----:B------:R3:W5:Y:S02]  /*28b0*/  LDG.E.LTC128B.U16 R152, desc[UR36][R8.64+0x12] ;  /* 0x0000122408987981 */ /* 0x000764000c1e1520 */
.L_x_41:
[----:B------:R-:W-:Y:S05]  /*28c0*/  BSYNC B1 ;  /* 0x0000000000017941 */ /* 0x000fea0003800000 */
.L_x_40:
        /* <DEDUP_REMOVED lines=10> */
.L_x_43:
[----:B------:R-:W-:Y:S05]  /*2970*/  BSYNC B1 ;  /* 0x0000000000017941 */ /* 0x000fea0003800000 */
.L_x_42:
[----:B0----5:R-:W-:Y:S01]  /*2980*/  IMAD.U32 R12, R152, 0x10000, RZ ;  /* 0x00010000980c7824 */ /* 0x021fe200078e00ff */
        /* <DEDUP_REMOVED lines=9> */
.L_x_45:
[----:B------:R-:W-:Y:S05]  /*2a20*/  BSYNC B1 ;  /* 0x0000000000017941 */ /* 0x000fea0003800000 */
.L_x_44:
        /* <DEDUP_REMOVED lines=9> */
.L_x_47:
[----:B------:R-:W-:Y:S05]  /*2ac0*/  BSYNC B1 ;  /* 0x0000000000017941 */ /* 0x000fea0003800000 */
.L_x_46:
[----:B0----5:R-:W-:Y:S01]  /*2ad0*/  IMAD.U32 R12, R152, 0x10000, RZ ;  /* 0x00010000980c7824 */ /* 0x021fe200078e00ff */
        /* <DEDUP_REMOVED lines=8> */
.L_x_49:
[----:B------:R-:W-:Y:S05]  /*2b60*/  BSYNC B1 ;  /* 0x0000000000017941 */ /* 0x000fea0003800000 */
.L_x_48:
        /* <DEDUP_REMOVED lines=10> */
.L_x_51:
[----:B------:R-:W-:Y:S05]  /*2c10*/  BSYNC B1 ;  /* 0x0000000000017941 */ /* 0x000fea0003800000 */
.L_x_50:
        /* <DEDUP_REMOVED lines=10> */
.L_x_53:
[----:B------:R-:W-:Y:S05]  /*2cc0*/  BSYNC B1 ;  /* 0x0000000000017941 */ /* 0x000fea0003800000 */
.L_x_52:
        /* <DEDUP_REMOVED lines=9> */
.L_x_55:
[----:B------:R-:W-:Y:S05]  /*2d60*/  BSYNC B1 ;  /* 0x0000000000017941 */ /* 0x000fea0003800000 */
.L_x_54:
        /* <DEDUP_REMOVED lines=9> */
.L_x_57:
[----:B------:R-:W-:Y:S05]  /*2e00*/  BSYNC B1 ;  /* 0x0000000000017941 */ /* 0x000fea0003800000 */
.L_x_56:
        /* <DEDUP_REMOVED lines=10> */
.L_x_59:
[----:B------:R-:W-:Y:S05]  /*2eb0*/  BSYNC B1 ;  /* 0x0000000000017941 */ /* 0x000fea0003800000 */
.L_x_58:
        /* <DEDUP_REMOVED lines=10> */
.L_x_61:
[----:B------:R-:W-:Y:S05]  /*2f60*/  BSYNC B1 ;  /* 0x0000000000017941 */ /* 0x000fea0003800000 */
.L_x_60:
        /* <DEDUP_REMOVED lines=9> */
.L_x_63:
[----:B------:R-:W-:Y:S05]  /*3000*/  BSYNC B1 ;  /* 0x0000000000017941 */ /* 0x000fea0003800000 */
.L_x_62:
        /* <DEDUP_REMOVED lines=9> */
.L_x_65:
[----:B------:R-:W-:Y:S05]  /*30a0*/  BSYNC B1 ;  /* 0x0000000000017941 */ /* 0x000fea0003800000 */
.L_x_64:
        /* <DEDUP_REMOVED lines=10> */
.L_x_67:
[----:B------:R-:W-:Y:S05]  /*3150*/  BSYNC B1 ;  /* 0x0000000000017941 */ /* 0x000fea0003800000 */
.L_x_66:
        /* <DEDUP_REMOVED lines=10> */
.L_x_69:
[----:B------:R-:W-:Y:S05]  /*3200*/  BSYNC B1 ;  /* 0x0000000000017941 */ /* 0x000fea0003800000 */
.L_x_68:
        /* <DEDUP_REMOVED lines=9> */
.L_x_71:
[----:B------:R-:W-:Y:S05]  /*32a0*/  BSYNC B1 ;  /* 0x0000000000017941 */ /* 0x000fea0003800000 */
.L_x_70:
        /* <DEDUP_REMOVED lines=9> */
.L_x_73:
[----:B------:R-:W-:Y:S05]  /*3340*/  BSYNC B1 ;  /* 0x0000000000017941 */ /* 0x000fea0003800000 */
.L_x_72:
        /* <DEDUP_REMOVED lines=10> */
.L_x_75:
[----:B------:R-:W-:Y:S05]  /*33f0*/  BSYNC B1 ;  /* 0x0000000000017941 */ /* 0x000fea0003800000 */
.L_x_74:
        /* <DEDUP_REMOVED lines=10> */
.L_x_77:
[----:B------:R-:W-:Y:S05]  /*34a0*/  BSYNC B1 ;  /* 0x0000000000017941 */ /* 0x000fea0003800000 */
.L_x_76:
        /* <DEDUP_REMOVED lines=9> */
.L_x_79:
[----:B------:R-:W-:Y:S05]  /*3540*/  BSYNC B1 ;  /* 0x0000000000017941 */ /* 0x000fea0003800000 */
.L_x_78:
        /* <DEDUP_REMOVED lines=9> */
.L_x_81:
[----:B------:R-:W-:Y:S05]  /*35e0*/  BSYNC B1 ;  /* 0x0000000000017941 */ /* 0x000fea0003800000 */
.L_x_80:
        /* <DEDUP_REMOVED lines=10> */
.L_x_83:
[----:B------:R-:W-:Y:S05]  /*3690*/  BSYNC B1 ;  /* 0x0000000000017941 */ /* 0x000fea0003800000 */
.L_x_82:
        /* <DEDUP_REMOVED lines=10> */
.L_x_85:
[----:B------:R-:W-:Y:S05]  /*3740*/  BSYNC B1 ;  /* 0x0000000000017941 */ /* 0x000fea0003800000 */
.L_x_84:
        /* <DEDUP_REMOVED lines=9> */
.L_x_87:
[----:B------:R-:W-:Y:S05]  /*37e0*/  BSYNC B1 ;  /* 0x0000000000017941 */ /* 0x000fea0003800000 */
.L_x_86:
        /* <DEDUP_REMOVED lines=9> */
.L_x_89:
[----:B------:R-:W-:Y:S05]  /*3880*/  BSYNC B1 ;  /* 0x0000000000017941 */ /* 0x000fea0003800000 */
.L_x_88:
        /* <DEDUP_REMOVED lines=10> */
.L_x_91:
[----:B------:R-:W-:Y:S05]  /*3930*/  BSYNC B1 ;  /* 0x0000000000017941 */ /* 0x000fea0003800000 */
.L_x_90:
        /* <DEDUP_REMOVED lines=10> */
.L_x_93:
[----:B------:R-:W-:Y:S05]  /*39e0*/  BSYNC B1 ;  /* 0x0000000000017941 */ /* 0x000fea0003800000 */
.L_x_92:
        /* <DEDUP_REMOVED lines=9> */
.L_x_95:
[----:B------:R-:W-:Y:S05]  /*3a80*/  BSYNC B1 ;  /* 0x0000000000017941 */ /* 0x000fea0003800000 */
.L_x_94:
        /* <DEDUP_REMOVED lines=9> */
.L_x_97:
[----:B------:R-:W-:Y:S05]  /*3b20*/  BSYNC B1 ;  /* 0x0000000000017941 */ /* 0x000fea0003800000 */
.L_x_96:
        /* <DEDUP_REMOVED lines=10> */
.L_x_99:
[----:B------:R-:W-:Y:S05]  /*3bd0*/  BSYNC B1 ;  /* 0x0000000000017941 */ /* 0x000fea0003800000 */
.L_x_98:
        /* <DEDUP_REMOVED lines=10> */
.L_x_101:
[----:B------:R-:W-:Y:S05]  /*3c80*/  BSYNC B1 ;  /* 0x0000000000017941 */ /* 0x000fea0003800000 */
.L_x_100:
        /* <DEDUP_REMOVED lines=9> */
.L_x_103:
[----:B------:R-:W-:Y:S05]  /*3d20*/  BSYNC B1 ;  /* 0x0000000000017941 */ /* 0x000fea0003800000 */
.L_x_102:
        /* <DEDUP_REMOVED lines=9> */
.L_x_105:
[----:B------:R-:W-:Y:S05]  /*3dc0*/  BSYNC B1 ;  /* 0x0000000000017941 */ /* 0x000fea0003800000 */
.L_x_104:
        /* <DEDUP_REMOVED lines=10> */
.L_x_107:
[----:B------:R-:W-:Y:S05]  /*3e70*/  BSYNC B1 ;  /* 0x0000000000017941 */ /* 0x000fea0003800000 */
.L_x_106:
        /* <DEDUP_REMOVED lines=10> */
.L_x_109:
[----:B------:R-:W-:Y:S05]  /*3f20*/  BSYNC B1 ;  /* 0x0000000000017941 */ /* 0x000fea0003800000 */
.L_x_108:
        /* <DEDUP_REMOVED lines=9> */
.L_x_111:
[----:B------:R-:W-:Y:S05]  /*3fc0*/  BSYNC B1 ;  /* 0x0000000000017941 */ /* 0x000fea0003800000 */
.L_x_110:
        /* <DEDUP_REMOVED lines=9> */
.L_x_113:
[----:B------:R-:W-:Y:S05]  /*4060*/  BSYNC B1 ;  /* 0x0000000000017941 */ /* 0x000fea0003800000 */
.L_x_112:
        /* <DEDUP_REMOVED lines=10> */
.L_x_115:
[----:B------:R-:W-:Y:S05]  /*4110*/  BSYNC B1 ;  /* 0x0000000000017941 */ /* 0x000fea0003800000 */
.L_x_114:
        /* <DEDUP_REMOVED lines=10> */
.L_x_117:
[----:B------:R-:W-:Y:S05]  /*41c0*/  BSYNC B1 ;  /* 0x0000000000017941 */ /* 0x000fea0003800000 */
.L_x_116:
        /* <DEDUP_REMOVED lines=9> */
.L_x_119:
[----:B------:R-:W-:Y:S05]  /*4260*/  BSYNC B1 ;  /* 0x0000000000017941 */ /* 0x000fea0003800000 */
.L_x_118:
        /* <DEDUP_REMOVED lines=9> */
.L_x_121:
[----:B------:R-:W-:Y:S05]  /*4300*/  BSYNC B1 ;  /* 0x0000000000017941 */ /* 0x000fea0003800000 */
.L_x_120:
        /* <DEDUP_REMOVED lines=10> */
.L_x_123:
[----:B------:R-:W-:Y:S05]  /*43b0*/  BSYNC B1 ;  /* 0x0000000000017941 */ /* 0x000fea0003800000 */
.L_x_122:
        /* <DEDUP_REMOVED lines=10> */
.L_x_125:
[----:B------:R-:W-:Y:S05]  /*4460*/  BSYNC B1 ;  /* 0x0000000000017941 */ /* 0x000fea0003800000 */
.L_x_124:
        /* <DEDUP_REMOVED lines=9> */
.L_x_127:
[----:B------:R-:W-:Y:S05]  /*4500*/  BSYNC B1 ;  /* 0x0000000000017941 */ /* 0x000fea0003800000 */
.L_x_126:
        /* <DEDUP_REMOVED lines=9> */
.L_x_129:
[----:B------:R-:W-:Y:S05]  /*45a0*/  BSYNC B1 ;  /* 0x0000000000017941 */ /* 0x000fea0003800000 */
.L_x_128:
        /* <DEDUP_REMOVED lines=10> */
.L_x_131:
[----:B------:R-:W-:Y:S05]  /*4650*/  BSYNC B1 ;  /* 0x0000000000017941 */ /* 0x000fea0003800000 */
.L_x_130:
        /* <DEDUP_REMOVED lines=10> */
.L_x_133:
[----:B------:R-:W-:Y:S05]  /*4700*/  BSYNC B1 ;  /* 0x0000000000017941 */ /* 0x000fea0003800000 */
.L_x_132:
        /* <DEDUP_REMOVED lines=9> */
.L_x_135:
[----:B------:R-:W-:Y:S05]  /*47a0*/  BSYNC B1 ;  /* 0x0000000000017941 */ /* 0x000fea0003800000 */
.L_x_134:
        /* <DEDUP_REMOVED lines=9> */
.L_x_137:
[----:B------:R-:W-:Y:S05]  /*4840*/  BSYNC B1 ;  /* 0x0000000000017941 */ /* 0x000fea0003800000 */
.L_x_136:
        /* <DEDUP_REMOVED lines=10> */
.L_x_139:
[----:B------:R-:W-:Y:S05]  /*48f0*/  BSYNC B1 ;  /* 0x0000000000017941 */ /* 0x000fea0003800000 */
.L_x_138:
        /* <DEDUP_REMOVED lines=10> */
.L_x_141:
[----:B------:R-:W-:Y:S05]  /*49a0*/  BSYNC B1 ;  /* 0x0000000000017941 */ /* 0x000fea0003800000 */
.L_x_140:
        /* <DEDUP_REMOVED lines=9> */
.L_x_143:
[----:B------:R-:W-:Y:S05]  /*4a40*/  BSYNC B1 ;  /* 0x0000000000017941 */ /* 0x000fea0003800000 */
.L_x_142:
        /* <DEDUP_REMOVED lines=9> */
.L_x_145:
[----:B------:R-:W-:Y:S05]  /*4ae0*/  BSYNC B1 ;  /* 0x0000000000017941 */ /* 0x000fea0003800000 */
.L_x_144:
        /* <DEDUP_REMOVED lines=10> */
.L_x_147:
[----:B------:R-:W-:Y:S05]  /*4b90*/  BSYNC B1 ;  /* 0x0000000000017941 */ /* 0x000fea0003800000 */
.L_x_146:
        /* <DEDUP_REMOVED lines=10> */
.L_x_149:
[----:B------:R-:W-:Y:S05]  /*4c40*/  BSYNC B1 ;  /* 0x0000000000017941 */ /* 0x000fea0003800000 */
.L_x_148:
        /* <DEDUP_REMOVED lines=9> */
.L_x_151:
[----:B------:R-:W-:Y:S05]  /*4ce0*/  BSYNC B1 ;  /* 0x0000000000017941 */ /* 0x000fea0003800000 */
.L_x_150:
        /* <DEDUP_REMOVED lines=9> */
.L_x_153:
[----:B------:R-:W-:Y:S05]  /*4d80*/  BSYNC B1 ;  /* 0x0000000000017941 */ /* 0x000fea0003800000 */
.L_x_152:
        /* <DEDUP_REMOVED lines=10> */
.L_x_155:
[----:B------:R-:W-:Y:S05]  /*4e30*/  BSYNC B1 ;  /* 0x0000000000017941 */ /* 0x000fea0003800000 */
.L_x_154:
        /* <DEDUP_REMOVED lines=10> */
.L_x_157:
[----:B------:R-:W-:Y:S05]  /*4ee0*/  BSYNC B1 ;  /* 0x0000000000017941 */ /* 0x000fea0003800000 */
.L_x_156:
        /* <DEDUP_REMOVED lines=9> */
.L_x_159:
[----:B------:R-:W-:Y:S05]  /*4f80*/  BSYNC B1 ;  /* 0x0000000000017941 */ /* 0x000fea0003800000 */
.L_x_158:
        /* <DEDUP_REMOVED lines=9> */
.L_x_161:
[----:B------:R-:W-:Y:S05]  /*5020*/  BSYNC B1 ;  /* 0x0000000000017941 */ /* 0x000fea0003800000 */
.L_x_160:
        /* <DEDUP_REMOVED lines=10> */
.L_x_163:
[----:B------:R-:W-:Y:S05]  /*50d0*/  BSYNC B1 ;  /* 0x0000000000017941 */ /* 0x000fea0003800000 */
.L_x_162:
        /* <DEDUP_REMOVED lines=10> */
.L_x_165:
[----:B------:R-:W-:Y:S05]  /*5180*/  BSYNC B1 ;  /* 0x0000000000017941 */ /* 0x000fea0003800000 */
.L_x_164:
        /* <DEDUP_REMOVED lines=9> */
.L_x_167:
[----:B------:R-:W-:Y:S05]  /*5220*/  BSYNC B1 ;  /* 0x0000000000017941 */ /* 0x000fea0003800000 */
.L_x_166:
        /* <DEDUP_REMOVED lines=9> */
.L_x_169:
[----:B------:R-:W-:Y:S05]  /*52c0*/  BSYNC B1 ;  /* 0x0000000000017941 */ /* 0x000fea0003800000 */
.L_x_168:
        /* <DEDUP_REMOVED lines=10> */
.L_x_171:
[----:B------:R-:W-:Y:S05]  /*5370*/  BSYNC B1 ;  /* 0x0000000000017941 */ /* 0x000fea0003800000 */
.L_x_170:
        /* <DEDUP_REMOVED lines=10> */
.L_x_173:
[----:B------:R-:W-:Y:S05]  /*5420*/  BSYNC B1 ;  /* 0x0000000000017941 */ /* 0x000fea0003800000 */
.L_x_172:
        /* <DEDUP_REMOVED lines=9> */
.L_x_175:
[----:B------:R-:W-:Y:S05]  /*54c0*/  BSYNC B1 ;  /* 0x0000000000017941 */ /* 0x000fea0003800000 */
.L_x_174:
        /* <DEDUP_REMOVED lines=9> */
.L_x_177:
[----:B------:R-:W-:Y:S05]  /*5560*/  BSYNC B1 ;  /* 0x0000000000017941 */ /* 0x000fea0003800000 */
.L_x_176:
        /* <DEDUP_REMOVED lines=10> */
.L_x_179:
[----:B------:R-:W-:Y:S05]  /*5610*/  BSYNC B1 ;  /* 0x0000000000017941 */ /* 0x000fea0003800000 */
.L_x_178:
        /* <DEDUP_REMOVED lines=10> */
.L_x_181:
[----:B------:R-:W-:Y:S05]  /*56c0*/  BSYNC B1 ;  /* 0x0000000000017941 */ /* 0x000fea0003800000 */
.L_x_180:
        /* <DEDUP_REMOVED lines=9> */
.L_x_183:
[----:B------:R-:W-:Y:S05]  /*5760*/  BSYNC B1 ;  /* 0x0000000000017941 */ /* 0x000fea0003800000 */
.L_x_182:
        /* <DEDUP_REMOVED lines=9> */
.L_x_185:
[----:B------:R-:W-:Y:S05]  /*5800*/  BSYNC B1 ;  /* 0x0000000000017941 */ /* 0x000fea0003800000 */
.L_x_184:
        /* <DEDUP_REMOVED lines=10> */
.L_x_187:
[----:B------:R-:W-:Y:S05]  /*58b0*/  BSYNC B1 ;  /* 0x0000000000017941 */ /* 0x000fea0003800000 */
.L_x_186:
        /* <DEDUP_REMOVED lines=10> */
.L_x_189:
[----:B------:R-:W-:Y:S05]  /*5960*/  BSYNC B1 ;  /* 0x0000000000017941 */ /* 0x000fea0003800000 */
.L_x_188:
        /* <DEDUP_REMOVED lines=9> */
.L_x_191:
[----:B------:R-:W-:Y:S05]  /*5a00*/  BSYNC B1 ;  /* 0x0000000000017941 */ /* 0x000fea0003800000 */
.L_x_190:
        /* <DEDUP_REMOVED lines=9> */
.L_x_193:
[----:B------:R-:W-:Y:S05]  /*5aa0*/  BSYNC B1 ;  /* 0x0000000000017941 */ /* 0x000fea0003800000 */
.L_x_192:
        /* <DEDUP_REMOVED lines=10> */
.L_x_195:
[----:B------:R-:W-:Y:S05]  /*5b50*/  BSYNC B1 ;  /* 0x0000000000017941 */ /* 0x000fea0003800000 */
.L_x_194:
        /* <DEDUP_REMOVED lines=10> */
.L_x_197:
[----:B------:R-:W-:Y:S05]  /*5c00*/  BSYNC B1 ;  /* 0x0000000000017941 */ /* 0x000fea0003800000 */
.L_x_196:
        /* <DEDUP_REMOVED lines=9> */
.L_x_199:
[----:B------:R-:W-:Y:S05]  /*5ca0*/  BSYNC B1 ;  /* 0x0000000000017941 */ /* 0x000fea0003800000 */
.L_x_198:
        /* <DEDUP_REMOVED lines=9> */
.L_x_201:
[----:B------:R-:W-:Y:S05]  /*5d40*/  BSYNC B1 ;  /* 0x0000000000017941 */ /* 0x000fea0003800000 */
.L_x_200:
        /* <DEDUP_REMOVED lines=10> */
.L_x_203:
[----:B------:R-:W-:Y:S05]  /*5df0*/  BSYNC B1 ;  /* 0x0000000000017941 */ /* 0x000fea0003800000 */
.L_x_202:
        /* <DEDUP_REMOVED lines=10> */
.L_x_205:
[----:B------:R-:W-:Y:S05]  /*5ea0*/  BSYNC B1 ;  /* 0x0000000000017941 */ /* 0x000fea0003800000 */
.L_x_204:
        /* <DEDUP_REMOVED lines=9> */
.L_x_207:
[----:B------:R-:W-:Y:S05]  /*5f40*/  BSYNC B1 ;  /* 0x0000000000017941 */ /* 0x000fea0003800000 */
.L_x_206:
        /* <DEDUP_REMOVED lines=9> */
.L_x_209:
[----:B------:R-:W-:Y:S05]  /*5fe0*/  BSYNC B1 ;  /* 0x0000000000017941 */ /* 0x000fea0003800000 */
.L_x_208:
        /* <DEDUP_REMOVED lines=10> */
.L_x_211:
[----:B------:R-:W-:Y:S05]  /*6090*/  BSYNC B1 ;  /* 0x0000000000017941 */ /* 0x000fea0003800000 */
.L_x_210:
        /* <DEDUP_REMOVED lines=10> */
.L_x_213:
[----:B------:R-:W-:Y:S05]  /*6140*/  BSYNC B1 ;  /* 0x0000000000017941 */ /* 0x000fea0003800000 */
.L_x_212:
        /* <DEDUP_REMOVED lines=9> */
.L_x_215:
[----:B------:R-:W-:Y:S05]  /*61e0*/  BSYNC B1 ;  /* 0x0000000000017941 */ /* 0x000fea0003800000 */
.L_x_214:
        /* <DEDUP_REMOVED lines=9> */
.L_x_217:
[----:B------:R-:W-:Y:S05]  /*6280*/  BSYNC B1 ;  /* 0x0000000000017941 */ /* 0x000fea0003800000 */
.L_x_216:
        /* <DEDUP_REMOVED lines=10> */
.L_x_219:
[----:B------:R-:W-:Y:S05]  /*6330*/  BSYNC B1 ;  /* 0x0000000000017941 */ /* 0x000fea0003800000 */
.L_x_218:
        /* <DEDUP_REMOVED lines=10> */
.L_x_221:
[----:B------:R-:W-:Y:S05]  /*63e0*/  BSYNC B1 ;  /* 0x0000000000017941 */ /* 0x000fea0003800000 */
.L_x_220:
        /* <DEDUP_REMOVED lines=9> */
.L_x_223:
[----:B------:R-:W-:Y:S05]  /*6480*/  BSYNC B1 ;  /* 0x0000000000017941 */ /* 0x000fea0003800000 */
.L_x_222:
        /* <DEDUP_REMOVED lines=9> */
.L_x_225:
[----:B------:R-:W-:Y:S05]  /*6520*/  BSYNC B1 ;  /* 0x0000000000017941 */ /* 0x000fea0003800000 */
.L_x_224:
        /* <DEDUP_REMOVED lines=10> */
.L_x_227:
[----:B------:R-:W-:Y:S05]  /*65d0*/  BSYNC B1 ;  /* 0x0000000000017941 */ /* 0x000fea0003800000 */
.L_x_226:
        /* <DEDUP_REMOVED lines=10> */
.L_x_229:
[----:B------:R-:W-:Y:S05]  /*6680*/  BSYNC B1 ;  /* 0x0000000000017941 */ /* 0x000fea0003800000 */
.L_x_228:
        /* <DEDUP_REMOVED lines=9> */
.L_x_231:
[----:B------:R-:W-:Y:S05]  /*6720*/  BSYNC B1 ;  /* 0x0000000000017941 */ /* 0x000fea0003800000 */
.L_x_230:
        /* <DEDUP_REMOVED lines=9> */
.L_x_233:
[----:B------:R-:W-:Y:S05]  /*67c0*/  BSYNC B1 ;  /* 0x0000000000017941 */ /* 0x000fea0003800000 */
.L_x_232:
        /* <DEDUP_REMOVED lines=10> */
.L_x_235:
[----:B------:R-:W-:Y:S05]  /*6870*/  BSYNC B1 ;  /* 0x0000000000017941 */ /* 0x000fea0003800000 */
.L_x_234:
        /* <DEDUP_REMOVED lines=10> */
.L_x_237:
[----:B------:R-:W-:Y:S05]  /*6920*/  BSYNC B1 ;  /* 0x0000000000017941 */ /* 0x000fea0003800000 */
.L_x_236:
        /* <DEDUP_REMOVED lines=9> */
.L_x_239:
[----:B------:R-:W-:Y:S05]  /*69c0*/  BSYNC B1 ;  /* 0x0000000000017941 */ /* 0x000fea0003800000 */
.L_x_238:
        /* <DEDUP_REMOVED lines=9> */
.L_x_241:
[----:B------:R-:W-:Y:S05]  /*6a60*/  BSYNC B1 ;  /* 0x0000000000017941 */ /* 0x000fea0003800000 */
.L_x_240:
        /* <DEDUP_REMOVED lines=10> */
.L_x_243:
[----:B------:R-:W-:Y:S05]  /*6b10*/  BSYNC B1 ;  /* 0x0000000000017941 */ /* 0x000fea0003800000 */
.L_x_242:
        /* <DEDUP_REMOVED lines=10> */
.L_x_245:
[----:B------:R-:W-:Y:S05]  /*6bc0*/  BSYNC B1 ;  /* 0x0000000000017941 */ /* 0x000fea0003800000 */
.L_x_244:
        /* <DEDUP_REMOVED lines=9> */
.L_x_247:
[----:B------:R-:W-:Y:S05]  /*6c60*/  BSYNC B1 ;  /* 0x0000000000017941 */ /* 0x000fea0003800000 */
.L_x_246:
        /* <DEDUP_REMOVED lines=9> */
.L_x_249:
[----:B------:R-:W-:Y:S05]  /*6d00*/  BSYNC B1 ;  /* 0x0000000000017941 */ /* 0x000fea0003800000 */
.L_x_248:
        /* <DEDUP_REMOVED lines=10> */
.L_x_251:
[----:B------:R-:W-:Y:S05]  /*6db0*/  BSYNC B1 ;  /* 0x0000000000017941 */ /* 0x000fea0003800000 */
.L_x_250:
        /* <DEDUP_REMOVED lines=10> */
.L_x_253:
[----:B------:R-:W-:Y:S05]  /*6e60*/  BSYNC B1 ;  /* 0x0000000000017941 */ /* 0x000fea0003800000 */
.L_x_252:
        /* <DEDUP_REMOVED lines=9> */
.L_x_255:
[----:B------:R-:W-:Y:S05]  /*6f00*/  BSYNC B1 ;  /* 0x0000000000017941 */ /* 0x000fea0003800000 */
.L_x_254:
        /* <DEDUP_REMOVED lines=9> */
.L_x_257:
[----:B------:R-:W-:Y:S05]  /*6fa0*/  BSYNC B1 ;  /* 0x0000000000017941 */ /* 0x000fea0003800000 */
.L_x_256:
        /* <DEDUP_REMOVED lines=10> */
.L_x_259:
[----:B------:R-:W-:Y:S05]  /*7050*/  BSYNC B1 ;  /* 0x0000000000017941 */ /* 0x000fea0003800000 */
.L_x_258:
        /* <DEDUP_REMOVED lines=10> */
.L_x_261:
[----:B------:R-:W-:Y:S05]  /*7100*/  BSYNC B1 ;  /* 0x0000000000017941 */ /* 0x000fea0003800000 */
.L_x_260:
        /* <DEDUP_REMOVED lines=9> */
.L_x_263:
[----:B------:R-:W-:Y:S05]  /*71a0*/  BSYNC B1 ;  /* 0x0000000000017941 */ /* 0x000fea0003800000 */
.L_x_262:
        /* <DEDUP_REMOVED lines=9> */
.L_x_265:
[----:B------:R-:W-:Y:S05]  /*7240*/  BSYNC B1 ;  /* 0x0000000000017941 */ /* 0x000fea0003800000 */
.L_x_264:
        /* <DEDUP_REMOVED lines=10> */
.L_x_267:
[----:B------:R-:W-:Y:S05]  /*72f0*/  BSYNC B1 ;  /* 0x0000000000017941 */ /* 0x000fea0003800000 */
.L_x_266:
        /* <DEDUP_REMOVED lines=10> */
.L_x_269:
[----:B------:R-:W-:Y:S05]  /*73a0*/  BSYNC B1 ;  /* 0x0000000000017941 */ /* 0x000fea0003800000 */
.L_x_268:
        /* <DEDUP_REMOVED lines=9> */
.L_x_271:
[----:B------:R-:W-:Y:S05]  /*7440*/  BSYNC B1 ;  /* 0x0000000000017941 */ /* 0x000fea0003800000 */
.L_x_270:
        /* <DEDUP_REMOVED lines=9> */
.L_x_273:
[----:B------:R-:W-:Y:S05]  /*74e0*/  BSYNC B1 ;  /* 0x0000000000017941 */ /* 0x000fea0003800000 */
.L_x_272:
        /* <DEDUP_REMOVED lines=10> */
.L_x_275:
[----:B------:R-:W-:Y:S05]  /*7590*/  BSYNC B1 ;  /* 0x0000000000017941 */ /* 0x000fea0003800000 */
.L_x_274:
        /* <DEDUP_REMOVED lines=10> */
.L_x_277:
[----:B------:R-:W-:Y:S05]  /*7640*/  BSYNC B1 ;  /* 0x0000000000017941 */ /* 0x000fea0003800000 */
.L_x_276:
[----:B01--45:R-:W-:Y:S01]  /*7650*/  IMAD.U32 R6, R152, 0x10000, RZ ;  /* 0x0001000098067824 */ /* 0x033fe200078e00ff */
        /* <DEDUP_REMOVED lines=8> */
.L_x_279:
[----:B------:R-:W-:Y:S05]  /*76e0*/  BSYNC B1 ;  /* 0x0000000000017941 */ /* 0x000fea0003800000 */
.L_x_278:
[----:B0-2--5:R-:W-:Y:S01]  /*76f0*/  IMAD.U32 R4, R152, 0x10000, RZ ;  /* 0x0001000098047824 */ /* 0x025fe200078e00ff */
[----:B------:R-:W-:Y:S01]  /*7700*/  ISETP.GT.AND P0, PT, R0, 0x8, P0 ;  /* 0x000000080000780c */ /* 0x000fe20000704270 */
[----:B------:R-:W-:Y:S01]  /*7710*/  @P1 IMAD.MOV.U32 R5, RZ, RZ, R11 ;  /* 0x000000ffff051224 */ /* 0x000fe200078e000b */
[----:B------:R-:W-:Y:S01]  /*7720*/  BSSY B1, `(.L_x_280) ;  /* 0x0000008000017945 */ /* 0x000fe20003800000 */
[----:B------:R-:W-:Y:S01]  /*7730*/  FMUL R3, R4, R155 ;  /* 0x0000009b04037220 */ /* 0x000fe20000400000 */
[----:B------:R-:W-:-:S03]  /*7740*/  @P1 IMAD.MOV.U32 R4, RZ, RZ, R10 ;  /* 0x000000ffff041224 */ /* 0x000fc600078e000a */
[----:B------:R-:W-:-:S05]  /*7750*/  FFMA R3, R150, R154, R3 ;  /* 0x0000009a96037223 */ /* 0x000fca0000000003 */
[----:B------:R-:W-:-:S05]  /*7760*/  F2FP.BF16.F32.PACK_AB R3, RZ, R3 ;  /* 0x00000003ff03723e */ /* 0x000fca00000010ff */
[----:B------:R0:W-:Y:S01]  /*7770*/  @P1 STG.E.U16 desc[UR36][R4.64+0x1f0], R3 ;  /* 0x0001f00304001986 */ /* 0x0001e2000c101524 */
[----:B------:R-:W-:Y:S05]  /*7780*/  @!P0 BRA `(.L_x_281) ;  /* 0x0000000000048947 */ /* 0x000fea0003800000 */
[----:B------:R2:W5:Y:S02]  /*7790*/  LDG.E.LTC128B.U16 R152, desc[UR36][R8.64+0x1f2] ;  /* 0x0001f22408987981 */ /* 0x000564000c1e1520 */
.L_x_281:
[----:B------:R-:W-:Y:S05]  /*77a0*/  BSYNC B1 ;  /* 0x0000000000017941 */ /* 0x000fea0003800000 */
.L_x_280:
[----:B------:R-:W-:Y:S05]  /*77b0*/  @!P0 BRA `(.L_x_282) ;  /* 0x0000002400308947 */ /* 0x000fea0003800000 */
[----:B-----5:R-:W-:-:S04]  /*77c0*/  IMAD.U32 R152, R152, 0x10000, RZ ;  /* 0x0001000098987824 */ /* 0x020fc800078e00ff */
[----:B------:R-:W-:-:S04]  /*77d0*/  FMUL R152, R152, R155 ;  /* 0x0000009b98987220 */ /* 0x000fc80000400000 */
[----:B------:R-:W-:-:S05]  /*77e0*/  FFMA R152, R151, R154, R152 ;  /* 0x0000009a97987223 */ /* 0x000fca0000000098 */
[----:B------:R-:W-:-:S05]  /*77f0*/  F2FP.BF16.F32.PACK_AB R152, RZ, R152 ;  /* 0x00000098ff98723e */ /* 0x000fca00000010ff */
[----:B------:R4:W-:Y:S01]  /*7800*/  STG.E.U16 desc[UR36][R10.64+0x1f2], R152 ;  /* 0x0001f2980a007986 */ /* 0x0009e2000c101524 */
[----:B------:R-:W-:Y:S05]  /*7810*/  BRA `(.L_x_282) ;  /* 0x0000002400187947 */ /* 0x000fea0003800000 */
.L_x_29:
[----:B------:R-:W-:Y:S01]  /*7820*/  ISETP.GT.AND P0, PT, R3, 0x1, PT ;  /* 0x000000010300780c */ /* 0x000fe20003f04270 */
[----:B------:R-:W-:Y:S01]  /*7830*/  ULDC.64 UR4, c[0x0][0x5c0] ;  /* 0x0001700000047ab9 */ /* 0x000fe20000000a00 */
[-C--:B------:R-:W-:Y:S01]  /*7840*/  FMUL R24, R24, R154.reuse ;  /* 0x0000009a18187220 */ /* 0x080fe20000400000 */
[-C--:B------:R-:W-:Y:S01]  /*7850*/  FMUL R25, R25, R154.reuse ;  /* 0x0000009a19197220 */ /* 0x080fe20000400000 */
[----:B------:R-:W-:Y:S01]  /*7860*/  ISETP.GT.AND P3, PT, R0, RZ, P0 ;  /* 0x000000ff0000720c */ /* 0x000fe20000764270 */
[-C--:B------:R-:W-:Y:S01]  /*7870*/  FMUL R26, R26, R154.reuse ;  /* 0x0000009a1a1a7220 */ /* 0x080fe20000400000 */
[----:B------:R-:W-:Y:S01]  /*7880*/  LEA R4, P4, R160, UR4, 0x1 ;  /* 0x00000004a0047c11 */ /* 0x000fe2000f8808ff */
[----:B------:R-:W-:Y:S01]  /*7890*/  FMUL R27, R27, R154 ;  /* 0x0000009a1b1b7220 */ /* 0x000fe20000400000 */
[----:B------:R-:W-:Y:S01]  /*78a0*/  F2FP.BF16.F32.PACK_AB R24, RZ, R24 ;  /* 0x00000018ff18723e */ /* 0x000fe200000010ff */
[-C--:B------:R-:W-:Y:S01]  /*78b0*/  FMUL R28, R28, R154.reuse ;  /* 0x0000009a1c1c7220 */ /* 0x080fe20000400000 */
[----:B------:R-:W-:Y:S01]  /*78c0*/  LEA.HI.X R5, R160, UR5, R169, 0x1, P4 ;  /* 0x00000005a0057c11 */ /* 0x000fe2000a0f0ca9 */
[-C--:B------:R-:W-:Y:S01]  /*78d0*/  FMUL R29, R29, R154.reuse ;  /* 0x0000009a1d1d7220 */ /* 0x080fe20000400000 */
[----:B------:R-:W-:Y:S01]  /*78e0*/  F2FP.BF16.F32.PACK_AB R25, RZ, R25 ;  /* 0x00000019ff19723e */ /* 0x000fe200000010ff */
[-C--:B------:R-:W-:Y:S01]  /*78f0*/  FMUL R30, R30, R154.reuse ;  /* 0x0000009a1e1e7220 */ /* 0x080fe20000400000 */
[----:B------:R-:W-:Y:S01]  /*7900*/  SHF.L.U64.HI R11, R10, 0x4, R11 ;  /* 0x000000040a0b7819 */ /* 0x000fe2000001020b */
[----:B------:R-:W-:Y:S01]  /*7910*/  @P1 STG.E.U16 desc[UR36][R4.64], R24 ;  /* 0x0000001804001986 */ /* 0x000fe2000c101524 */
[----:B------:R-:W-:Y:S01]  /*7920*/  ISETP.GT.AND P1, PT, R3, 0x8, PT ;  /* 0x000000080300780c */ /* 0x000fe20003f24270 */
[----:B------:R-:W-:Y:S01]  /*7930*/  FMUL R31, R31, R154 ;  /* 0x0000009a1f1f7220 */ /* 0x000fe20000400000 */
[----:B------:R-:W-:Y:S01]  /*7940*/  ISETP.GT.AND P4, PT, R0, 0x8, P0 ;  /* 0x000000080000780c */ /* 0x000fe20000784270 */
[----:B------:R-:W-:Y:S01]  /*7950*/  @P3 STG.E.U16 desc[UR36][R4.64+0x2], R25 ;  /* 0x0000021904003986 */ /* 0x000fe2000c101524 */
[----:B------:R-:W-:Y:S01]  /*7960*/  LEA R6, P3, R10, R4, 0x4 ;  /* 0x000000040a067211 */ /* 0x000fe200078620ff */
[-C--:B------:R-:W-:Y:S01]  /*7970*/  FMUL R32, R32, R154.reuse ;  /* 0x0000009a20207220 */ /* 0x080fe20000400000 */
[C---:B------:R-:W-:Y:S01]  /*7980*/  ISETP.GT.AND P2, PT, R0.reuse, 0x8, P2 ;  /* 0x000000080000780c */ /* 0x040fe20001744270 */
[-C--:B------:R-:W-:Y:S01]  /*7990*/  FMUL R33, R33, R154.reuse ;  /* 0x0000009a21217220 */ /* 0x080fe20000400000 */
[----:B------:R-:W-:Y:S01]  /*79a0*/  ISETP.GT.AND P0, PT, R3, 0x9, PT ;  /* 0x000000090300780c */ /* 0x000fe20003f04270 */
[----:B------:R-:W-:Y:S01]  /*79b0*/  IMAD.X R7, R11, 0x1, R5, P3 ;  /* 0x000000010b077824 */ /* 0x000fe200018e0605 */
[----:B------:R-:W-:Y:S01]  /*79c0*/  ISETP.GT.AND P5, PT, R0, RZ, P1 ;  /* 0x000000ff0000720c */ /* 0x000fe20000fa4270 */
[-C--:B------:R-:W-:Y:S01]  /*79d0*/  FMUL R34, R34, R154.reuse ;  /* 0x0000009a22227220 */ /* 0x080fe20000400000 */
[----:B------:R-:W-:Y:S01]  /*79e0*/  ISETP.GT.AND P3, PT, R0, RZ, P0 ;  /* 0x000000ff0000720c */ /* 0x000fe20000764270 */
[----:B------:R-:W-:Y:S01]  /*79f0*/  FMUL R35, R35, R154 ;  /* 0x0000009a23237220 */ /* 0x000fe20000400000 */
[----:B------:R-:W-:Y:S01]  /*7a00*/  F2FP.BF16.F32.PACK_AB R26, RZ, R26 ;  /* 0x0000001aff1a723e */ /* 0x000fe200000010ff */
[-C--:B------:R-:W-:Y:S01]  /*7a10*/  FMUL R36, R36, R154.reuse ;  /* 0x0000009a24247220 */ /* 0x080fe20000400000 */
[----:B------:R-:W-:Y:S01]  /*7a20*/  F2FP.BF16.F32.PACK_AB R27, RZ, R27 ;  /* 0x0000001bff1b723e */ /* 0x000fe200000010ff */
[----:B------:R-:W-:Y:S01]  /*7a30*/  FMUL R37, R37, R154 ;  /* 0x0000009a25257220 */ /* 0x000fe20000400000 */
[----:B------:R-:W-:Y:S01]  /*7a40*/  F2FP.BF16.F32.PACK_AB R28, RZ, R28 ;  /* 0x0000001cff1c723e */ /* 0x000fe200000010ff */
[----:B------:R-:W-:Y:S01]  /*7a50*/  @P2 STG.E.U16 desc[UR36][R6.64], R26 ;  /* 0x0000001a06002986 */ /* 0x000fe2000c101524 */
[----:B------:R-:W-:Y:S01]  /*7a60*/  F2FP.BF16.F32.PACK_AB R29, RZ, R29 ;  /* 0x0000001dff1d723e */ /* 0x000fe200000010ff */
[-C--:B------:R-:W-:Y:S01]  /*7a70*/  FMUL R38, R38, R154.reuse ;  /* 0x0000009a26267220 */ /* 0x080fe20000400000 */
[C---:B------:R-:W-:Y:S01]  /*7a80*/  ISETP.GT.AND P2, PT, R0.reuse, 0x8, P1 ;  /* 0x000000080000780c */ /* 0x040fe20000f44270 */
[----:B------:R-:W-:Y:S01]  /*7a90*/  @P4 STG.E.U16 desc[UR36][R6.64+0x2], R27 ;  /* 0x0000021b06004986 */ /* 0x000fe2000c101524 */
[----:B------:R-:W-:Y:S01]  /*7aa0*/  ISETP.GT.AND P1, PT, R3, 0x10, PT ;  /* 0x000000100300780c */ /* 0x000fe20003f24270 */
[----:B------:R-:W-:Y:S01]  /*7ab0*/  FMUL R39, R39, R154 ;  /* 0x0000009a27277220 */ /* 0x000fe20000400000 */
[----:B------:R-:W-:Y:S01]  /*7ac0*/  F2FP.BF16.F32.PACK_AB R30, RZ, R30 ;  /* 0x0000001eff1e723e */ /* 0x000fe200000010ff */
[----:B------:R-:W-:Y:S01]  /*7ad0*/  @P5 STG.E.U16 desc[UR36][R4.64+0x10], R28 ;  /* 0x0000101c04005986 */ /* 0x000fe2000c101524 */
[----:B------:R-:W-:Y:S01]  /*7ae0*/  ISETP.GT.AND P4, PT, R0, RZ, P1 ;  /* 0x000000ff0000720c */ /* 0x000fe20000f84270 */
[-C--:B------:R-:W-:Y:S01]  /*7af0*/  FMUL R40, R40, R154.reuse ;  /* 0x0000009a28287220 */ /* 0x080fe20000400000 */
[----:B------:R-:W-:Y:S01]  /*7b00*/  F2FP.BF16.F32.PACK_AB R31, RZ, R31 ;  /* 0x0000001fff1f723e */ /* 0x000fe200000010ff */
[----:B------:R-:W-:Y:S01]  /*7b10*/  @P3 STG.E.U16 desc[UR36][R4.64+0x12], R29 ;  /* 0x0000121d04003986 */ /* 0x000fe2000c101524 */
[----:B------:R-:W-:Y:S01]  /*7b20*/  ISETP.GT.AND P3, PT, R0, 0x8, P0 ;  /* 0x000000080000780c */ /* 0x000fe20000764270 */
[----:B------:R-:W-:Y:S01]  /*7b30*/  FMUL R41, R41, R154 ;  /* 0x0000009a29297220 */ /* 0x000fe20000400000 */
[----:B------:R-:W-:Y:S01]  /*7b40*/  ISETP.GT.AND P0, PT, R3, 0x11, PT ;  /* 0x000000110300780c */ /* 0x000fe20003f04270 */
[----:B------:R-:W-:Y:S01]  /*7b50*/  @P2 STG.E.U16 desc[UR36][R6.64+0x10], R30 ;  /* 0x0000101e06002986 */ /* 0x000fe2000c101524 */
[----:B------:R-:W-:Y:S01]  /*7b60*/  F2FP.BF16.F32.PACK_AB R32, RZ, R32 ;  /* 0x00000020ff20723e */ /* 0x000fe200000010ff */
[-C--:B------:R-:W-:Y:S01]  /*7b70*/  FMUL R42, R42, R154.reuse ;  /* 0x0000009a2a2a7220 */ /* 0x080fe20000400000 */
[C---:B------:R-:W-:Y:S01]  /*7b80*/  ISETP.GT.AND P5, PT, R0.reuse, RZ, P0 ;  /* 0x000000ff0000720c */ /* 0x040fe200007a4270 */
[-C--:B------:R-:W-:Y:S01]  /*7b90*/  FMUL R43, R43, R154.reuse ;  /* 0x0000009a2b2b7220 */ /* 0x080fe20000400000 */
[----:B------:R-:W-:Y:S01]  /*7ba0*/  ISETP.GT.AND P2, PT, R0, 0x8, P1 ;  /* 0x000000080000780c */ /* 0x000fe20000f44270 */
[-C--:B------:R-:W-:Y:S01]  /*7bb0*/  FMUL R44, R44, R154.reuse ;  /* 0x0000009a2c2c7220 */ /* 0x080fe20000400000 */
[----:B------:R-:W-:Y:S01]  /*7bc0*/  ISETP.GT.AND P1, PT, R3, 0x18, PT ;  /* 0x000000180300780c */ /* 0x000fe20003f24270 */
[-C--:B------:R-:W-:Y:S01]  /*7bd0*/  FMUL R45, R45, R154.reuse ;  /* 0x0000009a2d2d7220 */ /* 0x080fe20000400000 */
[----:B------:R-:W-:Y:S01]  /*7be0*/  F2FP.BF16.F32.PACK_AB R33, RZ, R33 ;  /* 0x00000021ff21723e */ /* 0x000fe200000010ff */
[----:B------:R-:W-:Y:S01]  /*7bf0*/  @P3 STG.E.U16 desc[UR36][R6.64+0x12], R31 ;  /* 0x0000121f06003986 */ /* 0x000fe2000c101524 */
[----:B------:R-:W-:Y:S01]  /*7c00*/  ISETP.GT.AND P3, PT, R0, 0x8, P0 ;  /* 0x000000080000780c */ /* 0x000fe20000764270 */
[-C--:B------:R-:W-:Y:S01]  /*7c10*/  FMUL R46, R46, R154.reuse ;  /* 0x0000009a2e2e7220 */ /* 0x080fe20000400000 */
[----:B------:R-:W-:Y:S01]  /*7c20*/  ISETP.GT.AND P0, PT, R3, 0x19, PT ;  /* 0x000000190300780c */ /* 0x000fe20003f04270 */
[----:B------:R-:W-:Y:S01]  /*7c30*/  @P4 STG.E.U16 desc[UR36][R4.64+0x20], R32 ;  /* 0x0000202004004986 */ /* 0x000fe2000c101524 */
[C---:B------:R-:W-:Y:S01]  /*7c40*/  ISETP.GT.AND P4, PT, R0.reuse, RZ, P1 ;  /* 0x000000ff0000720c */ /* 0x040fe20000f84270 */
[----:B------:R-:W-:Y:S01]  /*7c50*/  FMUL R47, R47, R154 ;  /* 0x0000009a2f2f7220 */ /* 0x000fe20000400000 */
[----:B------:R-:W-:Y:S01]  /*7c60*/  F2FP.BF16.F32.PACK_AB R34, RZ, R34 ;  /* 0x00000022ff22723e */ /* 0x000fe200000010ff */
[----:B------:R-:W-:Y:S01]  /*7c70*/  @P5 STG.E.U16 desc[UR36][R4.64+0x22], R33 ;  /* 0x0000222104005986 */ /* 0x000fe2000c101524 */
[----:B------:R-:W-:Y:S01]  /*7c80*/  ISETP.GT.AND P5, PT, R0, RZ, P0 ;  /* 0x000000ff0000720c */ /* 0x000fe200007a4270 */
[----:B------:R-:W-:Y:S01]  /*7c90*/  FMUL R48, R48, R154 ;  /* 0x0000009a30307220 */ /* 0x000fe20000400000 */
[----:B------:R-:W-:Y:S01]  /*7ca0*/  F2FP.BF16.F32.PACK_AB R35, RZ, R35 ;  /* 0x00000023ff23723e */ /* 0x000fe200000010ff */
[----:B------:R-:W-:Y:S01]  /*7cb0*/  @P2 STG.E.U16 desc[UR36][R6.64+0x20], R34 ;  /* 0x0000202206002986 */ /* 0x000fe2000c101524 */
[----:B------:R-:W-:Y:S01]  /*7cc0*/  F2FP.BF16.F32.PACK_AB R36, RZ, R36 ;  /* 0x00000024ff24723e */ /* 0x000fe200000010ff */
[-C--:B------:R-:W-:Y:S01]  /*7cd0*/  FMUL R49, R49, R154.reuse ;  /* 0x0000009a31317220 */ /* 0x080fe20000400000 */
[----:B------:R-:W-:Y:S01]  /*7ce0*/  ISETP.GT.AND P2, PT, R0, 0x8, P1 ;  /* 0x000000080000780c */ /* 0x000fe20000f44270 */
[----:B------:R-:W-:Y:S01]  /*7cf0*/  @P3 STG.E.U16 desc[UR36][R6.64+0x22], R35 ;  /* 0x0000222306003986 */ /* 0x000fe2000c101524 */
[----:B------:R-:W-:Y:S01]  /*7d00*/  ISETP.GT.AND P1, PT, R3, 0x20, PT ;  /* 0x000000200300780c */ /* 0x000fe20003f24270 */
[-C--:B------:R-:W-:Y:S01]  /*7d10*/  FMUL R50, R50, R154.reuse ;  /* 0x0000009a32327220 */ /* 0x080fe20000400000 */
[----:B------:R-:W-:Y:S01]  /*7d20*/  F2FP.BF16.F32.PACK_AB R37, RZ, R37 ;  /* 0x00000025ff25723e */ /* 0x000fe200000010ff */
[----:B------:R-:W-:Y:S01]  /*7d30*/  @P4 STG.E.U16 desc[UR36][R4.64+0x30], R36 ;  /* 0x0000302404004986 */ /* 0x000fe2000c101524 */
[C---:B------:R-:W-:Y:S01]  /*7d40*/  ISETP.GT.AND P3, PT, R0.reuse, 0x8, P0 ;  /* 0x000000080000780c */ /* 0x040fe20000764270 */
[-C--:B------:R-:W-:Y:S01]  /*7d50*/  FMUL R51, R51, R154.reuse ;  /* 0x0000009a33337220 */ /* 0x080fe20000400000 */
[----:B------:R-:W-:Y:S01]  /*7d60*/  ISETP.GT.AND P0, PT, R3, 0x21, PT ;  /* 0x000000210300780c */ /* 0x000fe20003f04270 */
[----:B------:R-:W-:Y:S01]  /*7d70*/  @P5 STG.E.U16 desc[UR36][R4.64+0x32], R37 ;  /* 0x0000322504005986 */ /* 0x000fe2000c101524 */
[----:B------:R-:W-:Y:S01]  /*7d80*/  ISETP.GT.AND P4, PT, R0, RZ, P1 ;  /* 0x000000ff0000720c */ /* 0x000fe20000f84270 */
[----:B------:R-:W-:Y:S01]  /*7d90*/  FMUL R52, R52, R154 ;  /* 0x0000009a34347220 */ /* 0x000fe20000400000 */
[----:B------:R-:W-:Y:S01]  /*7da0*/  F2FP.BF16.F32.PACK_AB R38, RZ, R38 ;  /* 0x00000026ff26723e */ /* 0x000fe200000010ff */
[-C--:B------:R-:W-:Y:S01]  /*7db0*/  FMUL R53, R53, R154.reuse ;  /* 0x0000009a35357220 */ /* 0x080fe20000400000 */
        /* <DEDUP_REMOVED lines=325> */
[----:B------:R-:W-:Y:S01]  /*9210*/  FMUL R151, R151, R154 ;  /* 0x0000009a97977220 */ /* 0x000fe20000400000 */
[----:B------:R-:W-:Y:S01]  /*9220*/  ISETP.GT.AND P2, PT, R0, 0x8, P1 ;  /* 0x000000080000780c */ /* 0x000fe20000f44270 */
[----:B------:R-:W-:Y:S01]  /*9230*/  @P3 STG.E.U16 desc[UR36][R6.64+0x132], R103 ;  /* 0x0001326706003986 */ /* 0x000fe2000c101524 */
[----:B------:R-:W-:-:S02]  /*9240*/  ISETP.GT.AND P1, PT, R3, 0xa8, PT ;  /* 0x000000a80300780c */ /* 0x000fc40003f24270 */
[----:B------:R-:W-:Y:S01]  /*9250*/  F2FP.BF16.F32.PACK_AB R105, RZ, R105 ;  /* 0x00000069ff69723e */ /* 0x000fe200000010ff */
[----:B------:R-:W-:Y:S01]  /*9260*/  @P4 STG.E.U16 desc[UR36][R4.64+0x140], R104 ;  /* 0x0001406804004986 */ /* 0x000fe2000c101524 */
[C---:B------:R-:W-:Y:S02]  /*9270*/  ISETP.GT.AND P3, PT, R0.reuse, 0x8, P0 ;  /* 0x000000080000780c */ /* 0x040fe40000764270 */
[----:B------:R-:W-:Y:S01]  /*9280*/  ISETP.GT.AND P0, PT, R3, 0xa9, PT ;  /* 0x000000a90300780c */ /* 0x000fe20003f04270 */
[----:B------:R-:W-:Y:S01]  /*9290*/  @P5 STG.E.U16 desc[UR36][R4.64+0x142], R105 ;  /* 0x0001426904005986 */ /* 0x000fe2000c101524 */
[C---:B------:R-:W-:Y:S02]  /*92a0*/  ISETP.GT.AND P4, PT, R0.reuse, RZ, P1 ;  /* 0x000000ff0000720c */ /* 0x040fe40000f84270 */
[----:B------:R-:W-:Y:S02]  /*92b0*/  F2FP.BF16.F32.PACK_AB R106, RZ, R106 ;  /* 0x0000006aff6a723e */ /* 0x000fe400000010ff */
[----:B------:R-:W-:-:S02]  /*92c0*/  ISETP.GT.AND P5, PT, R0, RZ, P0 ;  /* 0x000000ff0000720c */ /* 0x000fc400007a4270 */
[----:B------:R-:W-:Y:S01]  /*92d0*/  F2FP.BF16.F32.PACK_AB R107, RZ, R107 ;  /* 0x0000006bff6b723e */ /* 0x000fe200000010ff */
[----:B------:R-:W-:Y:S01]  /*92e0*/  @P2 STG.E.U16 desc[UR36][R6.64+0x140], R106 ;  /* 0x0001406a06002986 */ /* 0x000fe2000c101524 */
[----:B------:R-:W-:Y:S02]  /*92f0*/  F2FP.BF16.F32.PACK_AB R108, RZ, R108 ;  /* 0x0000006cff6c723e */ /* 0x000fe400000010ff */
[C---:B------:R-:W-:Y:S01]  /*9300*/  ISETP.GT.AND P2, PT, R0.reuse, 0x8, P1 ;  /* 0x000000080000780c */ /* 0x040fe20000f44270 */
[----:B------:R-:W-:Y:S01]  /*9310*/  @P3 STG.E.U16 desc[UR36][R6.64+0x142], R107 ;  /* 0x0001426b06003986 */ /* 0x000fe2000c101524 */
[----:B------:R-:W-:Y:S02]  /*9320*/  ISETP.GT.AND P1, PT, R3, 0xb0, PT ;  /* 0x000000b00300780c */ /* 0x000fe40003f24270 */
[----:B------:R-:W-:Y:S01]  /*9330*/  F2FP.BF16.F32.PACK_AB R109, RZ, R109 ;  /* 0x0000006dff6d723e */ /* 0x000fe200000010ff */
[----:B------:R-:W-:Y:S01]  /*9340*/  @P4 STG.E.U16 desc[UR36][R4.64+0x150], R108 ;  /* 0x0001506c04004986 */ /* 0x000fe2000c101524 */
[----:B------:R-:W-:-:S02]  /*9350*/  ISETP.GT.AND P3, PT, R0, 0x8, P0 ;  /* 0x000000080000780c */ /* 0x000fc40000764270 */
[----:B------:R-:W-:Y:S01]  /*9360*/  ISETP.GT.AND P0, PT, R3, 0xb1, PT ;  /* 0x000000b10300780c */ /* 0x000fe20003f04270 */
[----:B------:R-:W-:Y:S01]  /*9370*/  @P5 STG.E.U16 desc[UR36][R4.64+0x152], R109 ;  /* 0x0001526d04005986 */ /* 0x000fe2000c101524 */
[C---:B------:R-:W-:Y:S02]  /*9380*/  ISETP.GT.AND P4, PT, R0.reuse, RZ, P1 ;  /* 0x000000ff0000720c */ /* 0x040fe40000f84270 */
[----:B------:R-:W-:Y:S02]  /*9390*/  F2FP.BF16.F32.PACK_AB R110, RZ, R110 ;  /* 0x0000006eff6e723e */ /* 0x000fe400000010ff */
[----:B------:R-:W-:Y:S02]  /*93a0*/  ISETP.GT.AND P5, PT, R0, RZ, P0 ;  /* 0x000000ff0000720c */ /* 0x000fe400007a4270 */
[----:B------:R-:W-:Y:S01]  /*93b0*/  F2FP.BF16.F32.PACK_AB R111, RZ, R111 ;  /* 0x0000006fff6f723e */ /* 0x000fe200000010ff */
[----:B------:R-:W-:Y:S01]  /*93c0*/  @P2 STG.E.U16 desc[UR36][R6.64+0x150], R110 ;  /* 0x0001506e06002986 */ /* 0x000fe2000c101524 */
[----:B------:R-:W-:-:S02]  /*93d0*/  F2FP.BF16.F32.PACK_AB R112, RZ, R112 ;  /* 0x00000070ff70723e */ /* 0x000fc400000010ff */
[C---:B------:R-:W-:Y:S01]  /*93e0*/  ISETP.GT.AND P2, PT, R0.reuse, 0x8, P1 ;  /* 0x000000080000780c */ /* 0x040fe20000f44270 */
[----:B------:R-:W-:Y:S01]  /*93f0*/  @P3 STG.E.U16 desc[UR36][R6.64+0x152], R111 ;  /* 0x0001526f06003986 */ /* 0x000fe2000c101524 */
[C---:B------:R-:W-:Y:S02]  /*9400*/  ISETP.GT.AND P1, PT, R3.reuse, 0xb8, PT ;  /* 0x000000b80300780c */ /* 0x040fe40003f24270 */
[----:B------:R-:W-:Y:S01]  /*9410*/  F2FP.BF16.F32.PACK_AB R113, RZ, R113 ;  /* 0x00000071ff71723e */ /* 0x000fe200000010ff */
[----:B------:R-:W-:Y:S01]  /*9420*/  @P4 STG.E.U16 desc[UR36][R4.64+0x160], R112 ;  /* 0x0001607004004986 */ /* 0x000fe2000c101524 */
[C---:B------:R-:W-:Y:S02]  /*9430*/  ISETP.GT.AND P3, PT, R0.reuse, 0x8, P0 ;  /* 0x000000080000780c */ /* 0x040fe40000764270 */
[----:B------:R-:W-:Y:S01]  /*9440*/  ISETP.GT.AND P0, PT, R3, 0xb9, PT ;  /* 0x000000b90300780c */ /* 0x000fe20003f04270 */
[----:B------:R-:W-:Y:S01]  /*9450*/  @P5 STG.E.U16 desc[UR36][R4.64+0x162], R113 ;  /* 0x0001627104005986 */ /* 0x000fe2000c101524 */
[----:B------:R-:W-:-:S02]  /*9460*/  ISETP.GT.AND P4, PT, R0, RZ, P1 ;  /* 0x000000ff0000720c */ /* 0x000fc40000f84270 */
[----:B------:R-:W-:Y:S02]  /*9470*/  F2FP.BF16.F32.PACK_AB R114, RZ, R114 ;  /* 0x00000072ff72723e */ /* 0x000fe400000010ff */
[C---:B------:R-:W-:Y:S02]  /*9480*/  ISETP.GT.AND P5, PT, R0.reuse, RZ, P0 ;  /* 0x000000ff0000720c */ /* 0x040fe400007a4270 */
[----:B------:R-:W-:Y:S01]  /*9490*/  F2FP.BF16.F32.PACK_AB R115, RZ, R115 ;  /* 0x00000073ff73723e */ /* 0x000fe200000010ff */
[----:B------:R-:W-:Y:S01]  /*94a0*/  @P2 STG.E.U16 desc[UR36][R6.64+0x160], R114 ;  /* 0x0001607206002986 */ /* 0x000fe2000c101524 */
[----:B------:R-:W-:Y:S02]  /*94b0*/  F2FP.BF16.F32.PACK_AB R116, RZ, R116 ;  /* 0x00000074ff74723e */ /* 0x000fe400000010ff */
        /* <DEDUP_REMOVED lines=65> */
[----:B------:R-:W-:Y:S02]  /*98d0*/  ISETP.GT.AND P5, PT, R0, RZ, P0 ;  /* 0x000000ff0000720c */ /* 0x000fe400007a4270 */
[----:B------:R-:W-:Y:S02]  /*98e0*/  F2FP.BF16.F32.PACK_AB R134, RZ, R134 ;  /* 0x00000086ff86723e */ /* 0x000fe400000010ff */
[----:B------:R-:W-:Y:S02]  /*98f0*/  F2FP.BF16.F32.PACK_AB R135, RZ, R135 ;  /* 0x00000087ff87723e */ /* 0x000fe400000010ff */
[----:B------:R-:W-:Y:S01]  /*9900*/  F2FP.BF16.F32.PACK_AB R136, RZ, R136 ;  /* 0x00000088ff88723e */ /* 0x000fe200000010ff */
[----:B------:R-:W-:Y:S01]  /*9910*/  @P2 STG.E.U16 desc[UR36][R6.64+0x1b0], R134 ;  /* 0x0001b08606002986 */ /* 0x000fe2000c101524 */
[----:B------:R-:W-:-:S02]  /*9920*/  F2FP.BF16.F32.PACK_AB R137, RZ, R137 ;  /* 0x00000089ff89723e */ /* 0x000fc400000010ff */
[C---:B------:R-:W-:Y:S01]  /*9930*/  ISETP.GT.AND P1, PT, R0.reuse, 0x8, P1 ;  /* 0x000000080000780c */ /* 0x040fe20000f24270 */
[----:B------:R-:W-:Y:S01]  /*9940*/  @P3 STG.E.U16 desc[UR36][R6.64+0x1b2], R135 ;  /* 0x0001b28706003986 */ /* 0x000fe2000c101524 */
[C---:B------:R-:W-:Y:S02]  /*9950*/  ISETP.GT.AND P2, PT, R0.reuse, 0x8, P0 ;  /* 0x000000080000780c */ /* 0x040fe40000744270 */
[C---:B------:R-:W-:Y:S01]  /*9960*/  ISETP.GT.AND P0, PT, R3.reuse, 0xe9, PT ;  /* 0x000000e90300780c */ /* 0x040fe20003f04270 */
[----:B------:R-:W-:Y:S01]  /*9970*/  @P4 STG.E.U16 desc[UR36][R4.64+0x1c0], R136 ;  /* 0x0001c08804004986 */ /* 0x000fe2000c101524 */
[----:B------:R-:W-:Y:S02]  /*9980*/  ISETP.GT.AND P4, PT, R3, 0xe8, PT ;  /* 0x000000e80300780c */ /* 0x000fe40003f84270 */
[----:B------:R-:W-:Y:S01]  /*9990*/  F2FP.BF16.F32.PACK_AB R138, RZ, R138 ;  /* 0x0000008aff8a723e */ /* 0x000fe200000010ff */
[----:B------:R-:W-:Y:S01]  /*99a0*/  @P5 STG.E.U16 desc[UR36][R4.64+0x1c2], R137 ;  /* 0x0001c28904005986 */ /* 0x000fe2000c101524 */
[----:B------:R-:W-:-:S02]  /*99b0*/  ISETP.GT.AND P5, PT, R0, RZ, P4 ;  /* 0x000000ff0000720c */ /* 0x000fc400027a4270 */
[----:B------:R-:W-:Y:S01]  /*99c0*/  F2FP.BF16.F32.PACK_AB R139, RZ, R139 ;  /* 0x0000008bff8b723e */ /* 0x000fe200000010ff */
[----:B------:R-:W-:Y:S01]  /*99d0*/  @P1 STG.E.U16 desc[UR36][R6.64+0x1c0], R138 ;  /* 0x0001c08a06001986 */ /* 0x000fe2000c101524 */
[----:B------:R-:W-:Y:S02]  /*99e0*/  F2FP.BF16.F32.PACK_AB R140, RZ, R140 ;  /* 0x0000008cff8c723e */ /* 0x000fe400000010ff */
[C---:B------:R-:W-:Y:S01]  /*99f0*/  ISETP.GT.AND P3, PT, R0.reuse, RZ, P0 ;  /* 0x000000ff0000720c */ /* 0x040fe20000764270 */
[----:B------:R-:W-:Y:S01]  /*9a00*/  @P2 STG.E.U16 desc[UR36][R6.64+0x1c2], R139 ;  /* 0x0001c28b06002986 */ /* 0x000fe2000c101524 */
[C---:B------:R-:W-:Y:S02]  /*9a10*/  ISETP.GT.AND P4, PT, R0.reuse, 0x8, P4 ;  /* 0x000000080000780c */ /* 0x040fe40002784270 */
[----:B------:R-:W-:Y:S02]  /*9a20*/  F2FP.BF16.F32.PACK_AB R141, RZ, R141 ;  /* 0x0000008dff8d723e */ /* 0x000fe400000010ff */
[----:B------:R-:W-:Y:S01]  /*9a30*/  F2FP.BF16.F32.PACK_AB R142, RZ, R142 ;  /* 0x0000008eff8e723e */ /* 0x000fe200000010ff */
[----:B------:R-:W-:Y:S01]  /*9a40*/  @P5 STG.E.U16 desc[UR36][R4.64+0x1d0], R140 ;  /* 0x0001d08c04005986 */ /* 0x000fe2000c101524 */
[----:B------:R-:W-:-:S02]  /*9a50*/  ISETP.GT.AND P5, PT, R0, 0x8, P0 ;  /* 0x000000080000780c */ /* 0x000fc400007a4270 */
[----:B------:R-:W-:Y:S02]  /*9a60*/  F2FP.BF16.F32.PACK_AB R143, RZ, R143 ;  /* 0x0000008fff8f723e */ /* 0x000fe400000010ff */
[C---:B------:R-:W-:Y:S01]  /*9a70*/  ISETP.GT.AND P0, PT, R3.reuse, 0xf1, PT ;  /* 0x000000f10300780c */ /* 0x040fe20003f04270 */
[----:B------:R-:W-:Y:S01]  /*9a80*/  @P3 STG.E.U16 desc[UR36][R4.64+0x1d2], R141 ;  /* 0x0001d28d04003986 */ /* 0x000fe2000c101524 */
[----:B------:R-:W-:Y:S02]  /*9a90*/  ISETP.GT.AND P3, PT, R3, 0xf0, PT ;  /* 0x000000f00300780c */ /* 0x000fe40003f64270 */
[----:B------:R-:W-:Y:S01]  /*9aa0*/  F2FP.BF16.F32.PACK_AB R144, RZ, R144 ;  /* 0x00000090ff90723e */ /* 0x000fe200000010ff */
[----:B------:R-:W-:Y:S01]  /*9ab0*/  @P4 STG.E.U16 desc[UR36][R6.64+0x1d0], R142 ;  /* 0x0001d08e06004986 */ /* 0x000fe2000c101524 */
[C---:B------:R-:W-:Y:S02]  /*9ac0*/  ISETP.GT.AND P4, PT, R0.reuse, RZ, P3 ;  /* 0x000000ff0000720c */ /* 0x040fe40001f84270 */
[----:B------:R-:W-:Y:S01]  /*9ad0*/  F2FP.BF16.F32.PACK_AB R145, RZ, R145 ;  /* 0x00000091ff91723e */ /* 0x000fe200000010ff */
[----:B------:R-:W-:Y:S01]  /*9ae0*/  @P5 STG.E.U16 desc[UR36][R6.64+0x1d2], R143 ;  /* 0x0001d28f06005986 */ /* 0x000fe2000c101524 */
[----:B------:R-:W-:-:S02]  /*9af0*/  ISETP.GT.AND P5, PT, R0, RZ, P0 ;  /* 0x000000ff0000720c */ /* 0x000fc400007a4270 */
[C---:B------:R-:W-:Y:S02]  /*9b00*/  ISETP.GT.AND P2, PT, R3.reuse, 0xf8, PT ;  /* 0x000000f80300780c */ /* 0x040fe40003f44270 */
[----:B------:R-:W-:Y:S02]  /*9b10*/  ISETP.GT.AND P1, PT, R3, 0xf9, PT ;  /* 0x000000f90300780c */ /* 0x000fe40003f24270 */
[C---:B------:R-:W-:Y:S02]  /*9b20*/  ISETP.GT.AND P3, PT, R0.reuse, 0x8, P3 ;  /* 0x000000080000780c */ /* 0x040fe40001f64270 */
[C---:B------:R-:W-:Y:S01]  /*9b30*/  ISETP.GT.AND P0, PT, R0.reuse, 0x8, P0 ;  /* 0x000000080000780c */ /* 0x040fe20000704270 */
[----:B------:R-:W-:Y:S01]  /*9b40*/  @P4 STG.E.U16 desc[UR36][R4.64+0x1e0], R144 ;  /* 0x0001e09004004986 */ /* 0x000fe2000c101524 */
[C---:B------:R-:W-:Y:S02]  /*9b50*/  ISETP.GT.AND P4, PT, R0.reuse, RZ, P1 ;  /* 0x000000ff0000720c */ /* 0x040fe40000f84270 */
[----:B------:R-:W-:Y:S01]  /*9b60*/  F2FP.BF16.F32.PACK_AB R146, RZ, R146 ;  /* 0x00000092ff92723e */ /* 0x000fe200000010ff */
[----:B------:R-:W-:Y:S01]  /*9b70*/  @P5 STG.E.U16 desc[UR36][R4.64+0x1e2], R145 ;  /* 0x0001e29104005986 */ /* 0x000fe2000c101524 */
[----:B------:R-:W-:-:S02]  /*9b80*/  ISETP.GT.AND P5, PT, R0, RZ, P2 ;  /* 0x000000ff0000720c */ /* 0x000fc400017a4270 */
[C---:B------:R-:W-:Y:S02]  /*9b90*/  ISETP.GT.AND P2, PT, R0.reuse, 0x8, P2 ;  /* 0x000000080000780c */ /* 0x040fe40001744270 */
[----:B------:R-:W-:Y:S01]  /*9ba0*/  F2FP.BF16.F32.PACK_AB R147, RZ, R147 ;  /* 0x00000093ff93723e */ /* 0x000fe200000010ff */
[----:B------:R-:W-:Y:S01]  /*9bb0*/  @P3 STG.E.U16 desc[UR36][R6.64+0x1e0], R146 ;  /* 0x0001e09206003986 */ /* 0x000fe2000c101524 */
[----:B------:R-:W-:Y:S02]  /*9bc0*/  ISETP.GT.AND P1, PT, R0, 0x8, P1 ;  /* 0x000000080000780c */ /* 0x000fe40000f24270 */
[----:B------:R-:W-:Y:S01]  /*9bd0*/  F2FP.BF16.F32.PACK_AB R148, RZ, R148 ;  /* 0x00000094ff94723e */ /* 0x000fe200000010ff */
[----:B------:R-:W-:Y:S01]  /*9be0*/  @P0 STG.E.U16 desc[UR36][R6.64+0x1e2], R147 ;  /* 0x0001e29306000986 */ /* 0x000fe2000c101524 */
[----:B------:R-:W-:Y:S02]  /*9bf0*/  F2FP.BF16.F32.PACK_AB R149, RZ, R149 ;  /* 0x00000095ff95723e */ /* 0x000fe400000010ff */
[----:B------:R-:W-:Y:S01]  /*9c00*/  F2FP.BF16.F32.PACK_AB R150, RZ, R150 ;  /* 0x00000096ff96723e */ /* 0x000fe200000010ff */
[----:B------:R-:W-:Y:S01]  /*9c10*/  @P5 STG.E.U16 desc[UR36][R4.64+0x1f0], R148 ;  /* 0x0001f09404005986 */ /* 0x000fe2000c101524 */
[----:B------:R-:W-:-:S03]  /*9c20*/  F2FP.BF16.F32.PACK_AB R151, RZ, R151 ;  /* 0x00000097ff97723e */ /* 0x000fc600000010ff */
[----:B------:R0:W-:Y:S02]  /*9c30*/  @P4 STG.E.U16 desc[UR36][R4.64+0x1f2], R149 ;  /* 0x0001f29504004986 */ /* 0x0001e4000c101524 */
[----:B0-----:R-:W-:Y:S02]  /*9c40*/  @P2 IMAD.MOV.U32 R4, RZ, RZ, R6 ;  /* 0x000000ffff042224 */ /* 0x001fe400078e0006 */
[----:B------:R-:W-:-:S05]  /*9c50*/  @P2 IMAD.MOV.U32 R5, RZ, RZ, R7 ;  /* 0x000000ffff052224 */ /* 0x000fca00078e0007 */
[----:B------:R0:W-:Y:S04]  /*9c60*/  @P2 STG.E.U16 desc[UR36][R4.64+0x1f0], R150 ;  /* 0x0001f09604002986 */ /* 0x0001e8000c101524 */
[----:B------:R0:W-:Y:S02]  /*9c70*/  @P1 STG.E.U16 desc[UR36][R6.64+0x1f2], R151 ;  /* 0x0001f29706001986 */ /* 0x0001e4000c101524 */
.L_x_282:
[----:B------:R-:W-:Y:S05]  /*9c80*/  BSYNC B0 ;  /* 0x0000000000007941 */ /* 0x000fea0003800000 */
.L_x_28:
[----:B------:R-:W-:Y:S01]  /*9c90*/  ULDC UR4, c[0x0][0xc] ;  /* 0x0000030000047ab9 */ /* 0x000fe20000000800 */
[----:B------:R-:W-:Y:S01]  /*9ca0*/  ULDC UR5, c[0x0][0x10] ;  /* 0x0000040000057ab9 */ /* 0x000fe20000000800 */
[----:B0-----:R-:W0:Y:S01]  /*9cb0*/  LDC R3, c[0x0][0x14] ;  /* 0x00000500ff037b82 */ /* 0x001e220000000800 */
[----:B------:R-:W-:Y:S01]  /*9cc0*/  UIMAD.WIDE.U32 UR4, UR4, UR5, URZ ;  /* 0x00000005040472a5 */ /* 0x000fe2000f8e003f */
[----:B------:R-:W-:Y:S01]  /*9cd0*/  PRMT R0, RZ, 0x7610, R0 ;  /* 0x00007610ff007816 */ /* 0x000fe20000000000 */
[----:B----45:R-:W-:Y:S02]  /*9ce0*/  IMAD.MOV.U32 R152, RZ, RZ, -0x1 ;  /* 0xffffffffff987424 */ /* 0x030fe400078e00ff */
[----:B------:R-:W-:Y:S02]  /*9cf0*/  IMAD.MOV.U32 R23, RZ, RZ, -0x1 ;  /* 0xffffffffff177424 */ /* 0x000fe400078e00ff */
[----:B0-----:R-:W-:-:S04]  /*9d00*/  IMAD.WIDE.U32 R16, R3, UR4, R16 ;  /* 0x0000000403107c25 */ /* 0x001fc8000f8e0010 */
[----:B------:R-:W-:Y:S01]  /*9d10*/  IMAD R3, R3, UR5, RZ ;  /* 0x0000000503037c24 */ /* 0x000fe2000f8e02ff */
[----:B------:R-:W-:Y:S02]  /*9d20*/  ULDC.64 UR4, c[0x0][0x650] ;  /* 0x0001940000047ab9 */ /* 0x000fe40000000a00 */
[----:B------:R-:W-:Y:S01]  /*9d30*/  ISETP.GE.U32.AND P0, PT, R16, UR4, PT ;  /* 0x0000000410007c0c */ /* 0x000fe2000bf06070 */
[----:B------:R-:W-:-:S05]  /*9d40*/  IMAD.IADD R17, R17, 0x1, R3 ;  /* 0x0000000111117824 */ /* 0x000fca00078e0203 */
[----:B------:R-:W-:-:S13]  /*9d50*/  ISETP.GE.U32.AND.EX P0, PT, R17, UR5, PT, P0 ;  /* 0x0000000511007c0c */ /* 0x000fda000bf06100 */
[----:B------:R-:W-:Y:S05]  /*9d60*/  @P0 BRA `(.L_x_283) ;  /* 0x0000000400640947 */ /* 0x000fea0003800000 */
[----:B------:R-:W0:Y:S01]  /*9d70*/  S2R R12, SR_CTAID.X ;  /* 0x00000000000c7919 */ /* 0x000e220000002500 */
[----:B------:R-:W4:Y:S01]  /*9d80*/  LDC.64 R10, c[0x0][0x628] ;  /* 0x00018a00ff0a7b82 */ /* 0x000f220000000a00 */
[----:B------:R-:W-:Y:S01]  /*9d90*/  ULDC UR4, c[0x0][0x150] ;  /* 0x0000540000047ab9 */ /* 0x000fe20000000800 */
[----:B-123--:R-:W-:Y:S01]  /*9da0*/  IMAD.MOV.U32 R8, RZ, RZ, R16 ;  /* 0x000000ffff087224 */ /* 0x00efe200078e0010 */
[----:B------:R-:W1:Y:S01]  /*9db0*/  S2R R24, SR_CTAID.Y ;  /* 0x0000000000187919 */ /* 0x000e620000002600 */
[----:B------:R-:W-:-:S04]  /*9dc0*/  IMAD.MOV.U32 R9, RZ, RZ, R17 ;  /* 0x000000ffff097224 */ /* 0x000fc800078e0011 */
[----:B------:R-:W2:Y:S08]  /*9dd0*/  LDC R21, c[0x0][0x144] ;  /* 0x00005100ff157b82 */ /* 0x000eb00000000800 */
[----:B------:R-:W3:Y:S08]  /*9de0*/  LDC R0, c[0x0][0x630] ;  /* 0x00018c00ff007b82 */ /* 0x000ef00000000800 */
[----:B------:R-:W1:Y:S01]  /*9df0*/  LDC.64 R14, c[0x0][0x620] ;  /* 0x00018800ff0e7b82 */ /* 0x000e620000000a00 */
[----:B----4-:R-:W-:-:S04]  /*9e00*/  ISETP.NE.U32.AND P0, PT, R10, RZ, PT ;  /* 0x000000ff0a00720c */ /* 0x010fc80003f05070 */
[----:B------:R-:W-:Y:S02]  /*9e10*/  ISETP.NE.AND.EX P0, PT, R11, RZ, PT, P0 ;  /* 0x000000ff0b00720c */ /* 0x000fe40003f05300 */
[----:B0-----:R-:W-:-:S05]  /*9e20*/  I2FP.F32.U32 R3, R12 ;  /* 0x0000000c00037245 */ /* 0x001fca0000201000 */
[----:B------:R-:W-:-:S04]  /*9e30*/  FMUL R3, R3, UR4 ;  /* 0x0000000403037c20 */ /* 0x000fc80008400000 */
[----:B------:R0:W4:Y:S02]  /*9e40*/  F2I.U32.TRUNC.NTZ R20, R3 ;  /* 0x0000000300147305 */ /* 0x000124000020f000 */
[----:B--23--:R-:W-:Y:S05]  /*9e50*/  @!P0 BRA `(.L_x_284) ;  /* 0x0000000000288947 */ /* 0x00cfea0003800000 */
[----:B0-----:R-:W0:Y:S02]  /*9e60*/  LDC R3, c[0x0][0x634] ;  /* 0x00018d00ff037b82 */ /* 0x001e240000000800 */
        /* <DEDUP_REMOVED lines=9> */
.L_x_284:
[----:B------:R-:W2:Y:S01]  /*9f00*/  LDC.64 R30, c[0x0][0x640] ;  /* 0x00019000ff1e7b82 */ /* 0x000ea20000000a00 */
[-CC-:B------:R-:W-:Y:S01]  /*9f10*/  SHF.R.U64 R23, R8, R0.reuse, R9.reuse ;  /* 0x0000000008177219 */ /* 0x180fe20000001209 */
[----:B----4-:R-:W-:Y:S01]  /*9f20*/  IMAD.MOV R20, RZ, RZ, -R20 ;  /* 0x000000ffff147224 */ /* 0x010fe200078e0a14 */
[----:B------:R-:W-:Y:S01]  /*9f30*/  SHF.R.U32.HI R0, RZ, R0, R9 ;  /* 0x00000000ff007219 */ /* 0x000fe20000011609 */
[----:B------:R-:W-:Y:S01]  /*9f40*/  ULDC UR4, c[0x0][0x154] ;  /* 0x0000550000047ab9 */ /* 0x000fe20000000800 */
[----:B0-----:R-:W-:Y:S01]  /*9f50*/  IADD3 R3, P0, RZ, -R23, RZ ;  /* 0x80000017ff037210 */ /* 0x001fe20007f1e0ff */
[----:B------:R-:W-:Y:S02]  /*9f60*/  IMAD R26, R21, R20, R12 ;  /* 0x00000014151a7224 */ /* 0x000fe400078e020c */
[----:B------:R-:W0:Y:S01]  /*9f70*/  LDC R6, c[0x0][0x618] ;  /* 0x00018600ff067b82 */ /* 0x000e220000000800 */
[----:B------:R-:W-:Y:S02]  /*9f80*/  IMAD.MOV.U32 R7, RZ, RZ, 0x1 ;  /* 0x00000001ff077424 */ /* 0x000fe400078e00ff */
[----:B------:R-:W-:-:S04]  /*9f90*/  IMAD.X R5, RZ, RZ, ~R0, P0 ;  /* 0x000000ffff057224 */ /* 0x000fc800000e0e00 */
[-C--:B-1----:R-:W-:Y:S01]  /*9fa0*/  IMAD R0, R5, R14.reuse, RZ ;  /* 0x0000000e05007224 */ /* 0x082fe200078e02ff */
[----:B------:R-:W1:Y:S01]  /*9fb0*/  LDC R8, c[0x0][0x608] ;  /* 0x00018200ff087b82 */ /* 0x000e620000000800 */
[----:B------:R-:W-:-:S04]  /*9fc0*/  IMAD.WIDE.U32 R4, R3, R14, R16 ;  /* 0x0000000e03047225 */ /* 0x000fc800078e0010 */
[----:B------:R-:W-:Y:S01]  /*9fd0*/  IMAD R3, R3, R15, R0 ;  /* 0x0000000f03037224 */ /* 0x000fe200078e0200 */
[----:B------:R-:W-:Y:S02]  /*9fe0*/  I2FP.F32.U32 R0, R24 ;  /* 0x0000001800007245 */ /* 0x000fe40000201000 */
[----:B------:R-:W3:Y:S01]  /*9ff0*/  LDC R28, c[0x0][0x658] ;  /* 0x00019600ff1c7b82 */ /* 0x000ee20000000800 */
[----:B------:R-:W-:Y:S01]  /*a000*/  IMAD.IADD R3, R5, 0x1, R3 ;  /* 0x0000000105037824 */ /* 0x000fe200078e0203 */
[----:B--2---:R-:W-:Y:S01]  /*a010*/  ISETP.NE.U32.AND P0, PT, R30, RZ, PT ;  /* 0x000000ff1e00720c */ /* 0x004fe20003f05070 */
[----:B------:R-:W-:Y:S01]  /*a020*/  FMUL R0, R0, UR4 ;  /* 0x0000000400007c20 */ /* 0x000fe20008400000 */
[----:B------:R-:W-:Y:S02]  /*a030*/  IMAD.MOV.U32 R5, RZ, RZ, -0x1 ;  /* 0xffffffffff057424 */ /* 0x000fe400078e00ff */
[----:B------:R-:W-:Y:S01]  /*a040*/  ISETP.NE.AND.EX P0, PT, R31, RZ, PT, P0 ;  /* 0x000000ff1f00720c */ /* 0x000fe20003f05300 */
[----:B------:R2:W4:Y:S01]  /*a050*/  F2I.U32.TRUNC.NTZ R13, R0 ;  /* 0x00000000000d7305 */ /* 0x000522000020f000 */
[----:B------:R-:W2:Y:S01]  /*a060*/  LDC R15, c[0x0][0x148] ;  /* 0x00005200ff0f7b82 */ /* 0x000ea20000000800 */
[----:B0-----:R-:W-:-:S02]  /*a070*/  SHF.R.U64 R12, R4, R6, R3 ;  /* 0x00000006040c7219 */ /* 0x001fc40000001203 */
[----:B------:R-:W-:-:S05]  /*a080*/  SHF.R.U32.HI R3, RZ, R6, R3 ;  /* 0x00000006ff037219 */ /* 0x000fca0000011603 */
[----:B------:R-:W0:Y:S01]  /*a090*/  LDC R20, c[0x0][0x600] ;  /* 0x00018000ff147b82 */ /* 0x000e220000000800 */
[-CC-:B-1----:R-:W-:Y:S02]  /*a0a0*/  SHF.R.U64 R10, R12, R8.reuse, R3.reuse ;  /* 0x000000080c0a7219 */ /* 0x182fe40000001203 */
[----:B------:R-:W-:-:S05]  /*a0b0*/  SHF.R.U32.HI R3, RZ, R8, R3 ;  /* 0x00000008ff037219 */ /* 0x000fca0000011603 */
[----:B------:R-:W1:Y:S01]  /*a0c0*/  LDC R21, c[0x0][0x648] ;  /* 0x00019200ff157b82 */ /* 0x000e620000000800 */
[-C--:B---3--:R-:W-:Y:S02]  /*a0d0*/  SHF.L.U32 R4, R5, R28.reuse, RZ ;  /* 0x0000001c05047219 */ /* 0x088fe400000006ff */
[-CC-:B------:R-:W-:Y:S02]  /*a0e0*/  SHF.R.U64 R14, R10, R28.reuse, R3.reuse ;  /* 0x0000001c0a0e7219 */ /* 0x180fe40000001203 */
[----:B------:R-:W-:Y:S02]  /*a0f0*/  SHF.R.U32.HI R5, RZ, R28, R3 ;  /* 0x0000001cff057219 */ /* 0x000fe40000011603 */
[----:B------:R-:W-:Y:S01]  /*a100*/  LOP3.LUT R153, RZ, R4, RZ, 0x33, !PT ;  /* 0x00000004ff997212 */ /* 0x000fe200078e33ff */
[----:B------:R-:W3:Y:S01]  /*a110*/  LDC R25, c[0x0][0x638] ;  /* 0x00018e00ff197b82 */ /* 0x000ee20000000800 */
[----:B------:R-:W-:Y:S01]  /*a120*/  SHF.L.U32 R28, R7, R28, RZ ;  /* 0x0000001c071c7219 */ /* 0x000fe200000006ff */
[----:B------:R-:W-:-:S06]  /*a130*/  IMAD.MOV.U32 R4, RZ, RZ, R14 ;  /* 0x000000ffff047224 */ /* 0x000fcc00078e000e */
[----:B------:R-:W0:Y:S01]  /*a140*/  LDC R27, c[0x0][0x610] ;  /* 0x00018400ff1b7b82 */ /* 0x000e220000000800 */
[----:B----4-:R-:W-:Y:S05]  /*a150*/  @!P0 BRA `(.L_x_285) ;  /* 0x0000000000288947 */ /* 0x010fea0003800000 */
[----:B------:R-:W4:Y:S02]  /*a160*/  LDC R3, c[0x0][0x64c] ;  /* 0x00019300ff037b82 */ /* 0x000f240000000800 */
[----:B----4-:R-:W-:-:S05]  /*a170*/  IADD3 R3, P0, R14, R3, RZ ;  /* 0x000000030e037210 */ /* 0x010fca0007f1e0ff */
        /* <DEDUP_REMOVED lines=8> */
.L_x_285:
[----:B------:R-:W-:Y:S01]  /*a200*/  ISETP.NE.AND P0, PT, R2, 0x1, PT ;  /* 0x000000010200780c */ /* 0x000fe20003f05270 */
[----:B------:R-:W-:Y:S01]  /*a210*/  IMAD.MOV R13, RZ, RZ, -R13 ;  /* 0x000000ffff0d7224 */ /* 0x000fe200078e0a0d */
[----:B-12---:R-:W-:Y:S01]  /*a220*/  SHF.R.U64 R0, R4, R21, R5 ;  /* 0x0000001504007219 */ /* 0x006fe20000001205 */
[----:B0-----:R-:W-:Y:S01]  /*a230*/  VIADD R5, R20, 0xffffffff ;  /* 0xffffffff14057836 */ /* 0x001fe20000000000 */
[----:B------:R-:W-:-:S03]  /*a240*/  LOP3.LUT R153, R10, R153, RZ, 0xc0, !PT ;  /* 0x000000990a997212 */ /* 0x000fc600078ec0ff */
[----:B------:R-:W-:Y:S01]  /*a250*/  IMAD.MOV R3, RZ, RZ, -R0 ;  /* 0x000000ffff037224 */ /* 0x000fe200078e0a00 */
[----:B------:R-:W-:Y:S01]  /*a260*/  LOP3.LUT R5, R12, R5, RZ, 0xc0, !PT ;  /* 0x000000050c057212 */ /* 0x000fe200078ec0ff */
[----:B------:R-:W-:Y:S02]  /*a270*/  IMAD R153, R28, R0, R153 ;  /* 0x000000001c997224 */ /* 0x000fe400078e0299 */
[----:B---3--:R-:W-:Y:S02]  /*a280*/  IMAD R0, R3, R25, R14 ;  /* 0x0000001903007224 */ /* 0x008fe400078e020e */
[----:B------:R-:W-:Y:S02]  /*a290*/  @P0 IMAD R26, R15, R13, R24 ;  /* 0x0000000d0f1a0224 */ /* 0x000fe400078e0218 */
[----:B------:R-:W-:Y:S02]  /*a2a0*/  IMAD R4, R0, R20, R5 ;  /* 0x0000001400047224 */ /* 0x000fe400078e0205 */
[----:B------:R-:W-:-:S02]  /*a2b0*/  IMAD R153, R153, R27, R26 ;  /* 0x0000001b99997224 */ /* 0x000fc400078e021a */
[----:B------:R-:W-:-:S03]  /*a2c0*/  IMAD.MOV.U32 R3, RZ, RZ, 0x1 ;  /* 0x00000001ff037424 */ /* 0x000fc600078e00ff */
[----:B------:R-:W-:Y:S02]  /*a2d0*/  SEL R152, R4, R153, !P0 ;  /* 0x0000009904987207 */ /* 0x000fe40004000000 */
[----:B------:R-:W-:Y:S02]  /*a2e0*/  PRMT R0, R3, 0x7610, R0 ;  /* 0x0000761003007816 */ /* 0x000fe40000000000 */
[----:B------:R-:W-:-:S07]  /*a2f0*/  SEL R153, R153, R4, !P0 ;  /* 0x0000000499997207 */ /* 0x000fce0004000000 */
.L_x_283:
[----:B------:R-:W-:-:S13]  /*a300*/  LOP3.LUT P0, RZ, R0, 0xff, RZ, 0xc0, !PT ;  /* 0x000000ff00ff7812 */ /* 0x000fda000780c0ff */
[----:B------:R-:W-:Y:S05]  /*a310*/  @P0 BRA `(.L_x_286) ;  /* 0xffffff6800f40947 */ /* 0x000fea000383ffff */
[----:B------:R-:W-:Y:S05]  /*a320*/  EXIT ;  /* 0x000000000000794d */ /* 0x000fea0003800000 */
.L_x_3:
[----:B0-----:R-:W-:Y:S01]  /*a330*/  ULDC.64 UR4, c[0x0][0x650] ;  /* 0x0001940000047ab9 */ /* 0x001fe20000000a00 */
        /* <DEDUP_REMOVED lines=25> */
.L_x_288:
[--C-:B------:R-:W-:Y:S01]  /*a4d0*/  SHF.R.U64 R12, R10, R14, R11.reuse ;  /* 0x0000000e0a0c7219 */ /* 0x100fe2000000120b */
[----:B------:R-:W0:Y:S01]  /*a4e0*/  LDC R22, c[0x0][0x618] ;  /* 0x00018600ff167b82 */ /* 0x000e220000000800 */
[----:B------:R-:W-:Y:S01]  /*a4f0*/  I2FP.F32.U32 R6, R4 ;  /* 0x0000000400067245 */ /* 0x000fe20000201000 */
[----:B------:R-:W-:Y:S01]  /*a500*/  ULDC UR4, c[0x0][0x150] ;  /* 0x0000540000047ab9 */ /* 0x000fe20000000800 */
[----:B------:R-:W-:Y:S02]  /*a510*/  SHF.R.U32.HI R5, RZ, R14, R11 ;  /* 0x0000000eff057219 */ /* 0x000fe4000001160b */
[----:B------:R-:W-:Y:S01]  /*a520*/  IADD3 R9, P0, RZ, -R12, RZ ;  /* 0x8000000cff097210 */ /* 0x000fe20007f1e0ff */
[----:B------:R-:W-:Y:S01]  /*a530*/  FMUL R11, R6, UR4 ;  /* 0x00000004060b7c20 */ /* 0x000fe20008400000 */
[----:B------:R-:W-:Y:S01]  /*a540*/  ULDC UR4, c[0x0][0x154] ;  /* 0x0000550000047ab9 */ /* 0x000fe20000000800 */
[----:B------:R-:W1:Y:S02]  /*a550*/  LDC.64 R24, c[0x0][0x640] ;  /* 0x00019000ff187b82 */ /* 0x000e640000000a00 */
[----:B------:R-:W-:-:S02]  /*a560*/  IMAD.X R5, RZ, RZ, ~R5, P0 ;  /* 0x000000ffff057224 */ /* 0x000fc400000e0e05 */
[----:B------:R-:W2:Y:S01]  /*a570*/  F2I.U32.TRUNC.NTZ R11, R11 ;  /* 0x0000000b000b7305 */ /* 0x000ea2000020f000 */
[----:B------:R-:W-:-:S03]  /*a580*/  IMAD.WIDE.U32 R6, R9, R20, R16 ;  /* 0x0000001409067225 */ /* 0x000fc600078e0010 */
[----:B------:R-:W3:Y:S01]  /*a590*/  LDC R13, c[0x0][0x144] ;  /* 0x00005100ff0d7b82 */ /* 0x000ee20000000800 */
[----:B------:R-:W-:-:S04]  /*a5a0*/  IMAD R8, R5, R20, RZ ;  /* 0x0000001405087224 */ /* 0x000fc800078e02ff */
[----:B------:R-:W-:Y:S02]  /*a5b0*/  IMAD R5, R9, R21, R8 ;  /* 0x0000001509057224 */ /* 0x000fe400078e0208 */
[----:B------:R-:W-:Y:S01]  /*a5c0*/  IMAD.MOV.U32 R8, RZ, RZ, -0x1 ;  /* 0xffffffffff087424 */ /* 0x000fe200078e00ff */
[----:B------:R-:W4:Y:S01]  /*a5d0*/  LDC R14, c[0x0][0x608] ;  /* 0x00018200ff0e7b82 */ /* 0x000f220000000800 */
[----:B------:R-:W-:Y:S01]  /*a5e0*/  IMAD.IADD R5, R7, 0x1, R5 ;  /* 0x0000000107057824 */ /* 0x000fe200078e0205 */
[----:B------:R-:W-:-:S04]  /*a5f0*/  I2FP.F32.U32 R7, R3 ;  /* 0x0000000300077245 */ /* 0x000fc80000201000 */
[-C--:B0-----:R-:W-:Y:S01]  /*a600*/  SHF.R.U64 R10, R6, R22.reuse, R5 ;  /* 0x00000016060a7219 */ /* 0x081fe20000001205 */
[----:B--2---:R-:W-:Y:S01]  /*a610*/  IMAD.MOV R6, RZ, RZ, -R11 ;  /* 0x000000ffff067224 */ /* 0x004fe200078e0a0b */
[----:B------:R-:W0:Y:S01]  /*a620*/  LDC R9, c[0x0][0x658] ;  /* 0x00019600ff097b82 */ /* 0x000e220000000800 */
[----:B-1----:R-:W-:Y:S01]  /*a630*/  ISETP.NE.U32.AND P0, PT, R24, RZ, PT ;  /* 0x000000ff1800720c */ /* 0x002fe20003f05070 */
[----:B------:R-:W-:Y:S01]  /*a640*/  FMUL R7, R7, UR4 ;  /* 0x0000000407077c20 */ /* 0x000fe20008400000 */
[----:B------:R-:W-:Y:S02]  /*a650*/  SHF.R.U32.HI R5, RZ, R22, R5 ;  /* 0x00000016ff057219 */ /* 0x000fe40000011605 */
[----:B------:R-:W-:-:S03]  /*a660*/  ISETP.NE.AND.EX P0, PT, R25, RZ, PT, P0 ;  /* 0x000000ff1900720c */ /* 0x000fc60003f05300 */
[----:B------:R-:W1:Y:S01]  /*a670*/  LDC R20, c[0x0][0x148] ;  /* 0x00005200ff147b82 */ /* 0x000e620000000800 */
[----:B---3--:R-:W-:Y:S02]  /*a680*/  IMAD R23, R13, R6, R4 ;  /* 0x000000060d177224 */ /* 0x008fe400078e0204 */
[----:B------:R-:W-:-:S05]  /*a690*/  IMAD.MOV.U32 R6, RZ, RZ, 0x1 ;  /* 0x00000001ff067424 */ /* 0x000fca00078e00ff */
[----:B------:R-:W2:Y:S01]  /*a6a0*/  LDC R21, c[0x0][0x600] ;  /* 0x00018000ff157b82 */ /* 0x000ea20000000800 */
[-CC-:B----4-:R-:W-:Y:S02]  /*a6b0*/  SHF.R.U64 R13, R10, R14.reuse, R5.reuse ;  /* 0x0000000e0a0d7219 */ /* 0x190fe40000001205 */
[----:B------:R-:W-:Y:S02]  /*a6c0*/  SHF.R.U32.HI R4, RZ, R14, R5 ;  /* 0x0000000eff047219 */ /* 0x000fe40000011605 */
[----:B------:R3:W4:Y:S03]  /*a6d0*/  F2I.U32.TRUNC.NTZ R14, R7 ;  /* 0x00000007000e7305 */ /* 0x000726000020f000 */
[----:B------:R-:W1:Y:S01]  /*a6e0*/  LDC R26, c[0x0][0x648] ;  /* 0x00019200ff1a7b82 */ /* 0x000e620000000800 */
[-C--:B0-----:R-:W-:Y:S02]  /*a6f0*/  SHF.R.U64 R15, R13, R9.reuse, R4 ;  /* 0x000000090d0f7219 */ /* 0x081fe40000001204 */
[----:B------:R-:W-:-:S02]  /*a700*/  SHF.L.U32 R8, R8, R9, RZ ;  /* 0x0000000908087219 */ /* 0x000fc400000006ff */
[-C--:B------:R-:W-:Y:S01]  /*a710*/  SHF.R.U32.HI R5, RZ, R9.reuse, R4 ;  /* 0x00000009ff057219 */ /* 0x080fe20000011604 */
[----:B------:R-:W-:Y:S01]  /*a720*/  IMAD.MOV.U32 R4, RZ, RZ, R15 ;  /* 0x000000ffff047224 */ /* 0x000fe200078e000f */
[----:B------:R-:W-:Y:S01]  /*a730*/  SHF.L.U32 R22, R6, R9, RZ ;  /* 0x0000000906167219 */ /* 0x000fe200000006ff */
[----:B------:R-:W0:Y:S01]  /*a740*/  LDC R27, c[0x0][0x638] ;  /* 0x00018e00ff1b7b82 */ /* 0x000e220000000800 */
[----:B------:R-:W-:-:S07]  /*a750*/  LOP3.LUT R28, RZ, R8, RZ, 0x33, !PT ;  /* 0x00000008ff1c7212 */ /* 0x000fce00078e33ff */
        /* <DEDUP_REMOVED lines=12> */
.L_x_289:
[----:B------:R-:W-:Y:S01]  /*a820*/  ISETP.NE.AND P0, PT, R2, 0x1, PT ;  /* 0x000000010200780c */ /* 0x000fe20003f05270 */
[----:B--2---:R-:W-:Y:S01]  /*a830*/  VIADD R7, R21, 0xffffffff ;  /* 0xffffffff15077836 */ /* 0x004fe20000000000 */
[----:B-1----:R-:W-:Y:S01]  /*a840*/  SHF.R.U64 R5, R4, R26, R5 ;  /* 0x0000001a04057219 */ /* 0x002fe20000001205 */
[----:B------:R-:W-:Y:S01]  /*a850*/  IMAD.MOV R14, RZ, RZ, -R14 ;  /* 0x000000ffff0e7224 */ /* 0x000fe200078e0a0e */
[----:B------:R-:W-:Y:S01]  /*a860*/  LOP3.LUT R4, R13, R28, RZ, 0xc0, !PT ;  /* 0x0000001c0d047212 */ /* 0x000fe200078ec0ff */
[----:B------:R-:W-:Y:S01]  /*a870*/  IMAD.MOV.U32 R8, RZ, RZ, R12 ;  /* 0x000000ffff087224 */ /* 0x000fe200078e000c */
[----:B------:R-:W-:Y:S01]  /*a880*/  LOP3.LUT R10, R10, R7, RZ, 0xc0, !PT ;  /* 0x000000070a0a7212 */ /* 0x000fe200078ec0ff */
[----:B------:R-:W-:Y:S02]  /*a890*/  IMAD.MOV R6, RZ, RZ, -R5 ;  /* 0x000000ffff067224 */ /* 0x000fe400078e0a05 */
[----:B------:R-:W-:-:S04]  /*a8a0*/  IMAD R4, R22, R5, R4 ;  /* 0x0000000516047224 */ /* 0x000fc800078e0204 */
[----:B------:R-:W-:Y:S02]  /*a8b0*/  @P0 IMAD R23, R20, R14, R3 ;  /* 0x0000000e14170224 */ /* 0x000fe400078e0203 */
[----:B0-----:R-:W-:Y:S02]  /*a8c0*/  IMAD R3, R6, R27, R15 ;  /* 0x0000001b06037224 */ /* 0x001fe400078e020f */
[----:B------:R-:W-:Y:S02]  /*a8d0*/  IMAD R7, R4, R29, R23 ;  /* 0x0000001d04077224 */ /* 0x000fe400078e0217 */
[----:B------:R-:W-:Y:S02]  /*a8e0*/  IMAD R4, R3, R21, R10 ;  /* 0x0000001503047224 */ /* 0x000fe400078e020a */
[----:B------:R-:W-:-:S03]  /*a8f0*/  IMAD.MOV.U32 R6, RZ, RZ, 0x1 ;  /* 0x00000001ff067424 */ /* 0x000fc600078e00ff */
[----:B------:R-:W-:Y:S02]  /*a900*/  SEL R9, R4, R7, !P0 ;  /* 0x0000000704097207 */ /* 0x000fe40004000000 */
[----:B------:R-:W-:-:S07]  /*a910*/  SEL R7, R7, R4, !P0 ;  /* 0x0000000407077207 */ /* 0x000fce0004000000 */
.L_x_287:
[----:B------:R-:W-:-:S08]  /*a920*/  NOP ;  /* 0x0000000000007918 */ /* 0x000fd00000000000 */
[----:B------:R-:W0:-:S00]  /*a930*/  USETMAXREG.DEALLOC.CTAPOOL 0x28 ;  /* 0x00000028000079c8 */ /* 0x000e0000080e0500 */
[----:B0-----:R-:W-:-:S13]  /*a940*/  ISETP.NE.AND P0, PT, R0, RZ, PT ;  /* 0x000000ff0000720c */ /* 0x001fda0003f05270 */
[----:B------:R-:W-:Y:S05]  /*a950*/  @P0 EXIT ;  /* 0x000000000000094d */ /* 0x000fea0003800000 */
[----:B------:R-:W-:Y:S01]  /*a960*/  LOP3.LUT P0, RZ, R6, 0xff, RZ, 0xc0, !PT ;  /* 0x000000ff06ff7812 */ /* 0x000fe2000780c0ff */
[----:B------:R-:W-:Y:S02]  /*a970*/  IMAD.MOV.U32 R3, RZ, RZ, 0x1 ;  /* 0x00000001ff037424 */ /* 0x000fe400078e00ff */
[----:B------:R-:W-:-:S10]  /*a980*/  IMAD.MOV.U32 R0, RZ, RZ, RZ ;  /* 0x000000ffff007224 */ /* 0x000fd400078e00ff */
[----:B------:R-:W-:Y:S05]  /*a990*/  @!P0 BRA `(.L_x_290) ;  /* 0x0000000c00a88947 */ /* 0x000fea0003800000 */
[----:B------:R-:W0:Y:S01]  /*a9a0*/  LDC R0, c[0x0][0x28c] ;  /* 0x0000a300ff007b82 */ /* 0x000e220000000800 */
[----:B------:R-:W-:Y:S01]  /*a9b0*/  ULDC UR14, c[0x0][0x658] ;  /* 0x00019600000e7ab9 */ /* 0x000fe20000000800 */
[----:B------:R-:W-:Y:S01]  /*a9c0*/  UMOV UR5, 0xffffffff ;  /* 0xffffffff00057882 */ /* 0x000fe20000000000 */
[----:B------:R-:W-:Y:S01]  /*a9d0*/  ULDC UR4, c[0x0][0xc] ;  /* 0x0000030000047ab9 */ /* 0x000fe20000000800 */
[----:B------:R-:W-:Y:S01]  /*a9e0*/  USHF.L.U32 UR15, UR5, UR14, URZ ;  /* 0x0000000e050f7299 */ /* 0x000fe2000800063f */
[C---:B------:R-:W-:Y:S01]  /*a9f0*/  LOP3.LUT P2, RZ, R18.reuse, 0x7f, RZ, 0xc0, !PT ;  /* 0x0000007f12ff7812 */ /* 0x040fe2000784c0ff */
[----:B------:R-:W-:Y:S01]  /*aa00*/  UMOV UR6, 0x1 ;  /* 0x0000000100067882 */ /* 0x000fe20000000000 */
[----:B------:R-:W-:Y:S01]  /*aa10*/  ULDC UR5, c[0x0][0x10] ;  /* 0x0000040000057ab9 */ /* 0x000fe20000000800 */
[----:B------:R-:W-:Y:S01]  /*aa20*/  LOP3.LUT P0, RZ, R18, 0x1f, RZ, 0xc0, !PT ;  /* 0x0000001f12ff7812 */ /* 0x000fe2000780c0ff */
[----:B------:R-:W-:Y:S01]  /*aa30*/  UIMAD.WIDE.U32 UR4, UR4, UR5, URZ ;  /* 0x00000005040472a5 */ /* 0x000fe2000f8e003f */
[----:B------:R-:W-:Y:S01]  /*aa40*/  BSSY B0, `(.L_x_290) ;  /* 0x00000df000007945 */ /* 0x000fe20003800000 */
[----:B------:R-:W-:Y:S01]  /*aa50*/  USHF.L.U32 UR14, UR6, UR14, URZ ;  /* 0x0000000e060e7299 */ /* 0x000fe2000800063f */
[----:B------:R-:W-:Y:S01]  /*aa60*/  IMAD.MOV.U32 R11, RZ, RZ, 0x1 ;  /* 0x00000001ff0b7424 */ /* 0x000fe200078e00ff */
[----:B------:R-:W-:Y:S01]  /*aa70*/  LOP3.LUT R18, R19, 0x2, RZ, 0xfc, !PT ;  /* 0x0000000213127812 */ /* 0x000fe200078efcff */
[----:B------:R-:W-:Y:S01]  /*aa80*/  ULDC UR6, c[0x0][0x14] ;  /* 0x0000050000067ab9 */ /* 0x000fe20000000800 */
[----:B------:R-:W-:Y:S01]  /*aa90*/  PLOP3.LUT P0, PT, P0, P2, PT, 0x8a, 0x0 ;  /* 0x000000000000781c */ /* 0x000fe20000705172 */
[----:B------:R-:W-:-:S02]  /*aaa0*/  UIMAD.WIDE.U32 UR30, UR4, UR6, URZ ;  /* 0x00000006041e72a5 */ /* 0x000fc4000f8e003f */
[----:B------:R-:W-:Y:S01]  /*aab0*/  UIMAD UR21, UR5, UR6, URZ ;  /* 0x00000006051572a4 */ /* 0x000fe2000f8e023f */
[----:B------:R-:W-:Y:S01]  /*aac0*/  ULDC UR13, c[0x0][0x600] ;  /* 0x00018000000d7ab9 */ /* 0x000fe20000000800 */
[----:B------:R-:W-:Y:S02]  /*aad0*/  ULOP3.LUT UR15, URZ, UR15, URZ, 0x33, !UPT ;  /* 0x0000000f3f0f7292 */ /* 0x000fe4000f8e333f */
[----:B------:R-:W-:Y:S01]  /*aae0*/  UIADD3 UR13, UR13, -0x1, URZ ;  /* 0xffffffff0d0d7890 */ /* 0x000fe2000fffe03f */
[----:B0-----:R-:W-:Y:S01]  /*aaf0*/  VIADD R0, R0, 0x7f ;  /* 0x0000007f00007836 */ /* 0x001fe20000000000 */
[----:B------:R-:W-:Y:S01]  /*ab00*/  UIADD3 UR21, UR31, UR21, URZ ;  /* 0x000000151f157290 */ /* 0x000fe2000fffe03f */
[----:B------:R-:W-:-:S03]  /*ab10*/  ULDC.64 UR38, c[0x0][0x198] ;  /* 0x0000660000267ab9 */ /* 0x000fc60000000a00 */
[----:B------:R-:W-:-:S04]  /*ab20*/  SHF.R.S32.HI R3, RZ, 0x1f, R0 ;  /* 0x0000001fff037819 */ /* 0x000fc80000011400 */
[----:B------:R-:W-:Y:S01]  /*ab30*/  LEA.HI R3, R3, R0, RZ, 0x7 ;  /* 0x0000000003037211 */ /* 0x000fe200078f38ff */
[----:B------:R-:W-:-:S03]  /*ab40*/  IMAD.MOV.U32 R0, RZ, RZ, RZ ;  /* 0x000000ffff007224 */ /* 0x000fc600078e00ff */
[----:B------:R-:W-:Y:S01]  /*ab50*/  SHF.R.S32.HI R13, RZ, 0x7, R3 ;  /* 0x00000007ff0d7819 */ /* 0x000fe20000011403 */
[----:B------:R-:W-:-:S04]  /*ab60*/  IMAD.MOV.U32 R3, RZ, RZ, 0x1 ;  /* 0x00000001ff037424 */ /* 0x000fc800078e00ff */
[----:B------:R-:W-:-:S07]  /*ab70*/  VIADD R10, R13, 0x1 ;  /* 0x000000010d0a7836 */ /* 0x000fce0000000000 */
.L_x_302:
[----:B------:R-:W-:-:S03]  /*ab80*/  UMOV UR4, 0xffffffff ;  /* 0xffffffff00047882 */ /* 0x000fc60000000000 */
[----:B------:R-:W-:Y:S05]  /*ab90*/  BRA.DIV UR4, `(.L_x_291) ;  /* 0x0000000e04cc7947 */ /* 0x000fea000b800000 */
[----:B------:R-:W-:-:S13]  /*aba0*/  ELECT P6, URZ, PT ;  /* 0x00000000003f782f */ /* 0x000fda00038c0000 */
.L_x_311:
[----:B------:R-:W-:Y:S04]  /*abb0*/  BSSY B1, `(.L_x_292) ;  /* 0x0000055000017945 */ /* 0x000fe80003800000 */
[----:B------:R-:W-:Y:S05]  /*abc0*/  @!P6 BRA `(.L_x_293) ;  /* 0x00000004004ce947 */ /* 0x000fea0003800000 */
[----:B------:R-:W0:Y:S02]  /*abd0*/  LDC R4, c[0x0][0x28c] ;  /* 0x0000a300ff047b82 */ /* 0x000e240000000800 */
[----:B0-----:R-:W-:-:S13]  /*abe0*/  ISETP.GE.AND P1, PT, R4, 0x1, PT ;  /* 0x000000010400780c */ /* 0x001fda0003f26270 */
[----:B------:R-:W-:Y:S05]  /*abf0*/  @!P1 BRA `(.L_x_293) ;  /* 0x0000000400409947 */ /* 0x000fea0003800000 */
[----:B------:R-:W-:Y:S02]  /*ac00*/  IMAD.SHL.U32 R14, R9, 0x100, RZ ;  /* 0x00000100090e7824 */ /* 0x000fe400078e00ff */
[----:B------:R-:W-:Y:S02]  /*ac10*/  IMAD.SHL.U32 R15, R7, 0x80, RZ ;  /* 0x00000080070f7824 */ /* 0x000fe400078e00ff */
[----:B------:R-:W-:Y:S02]  /*ac20*/  IMAD.MOV.U32 R20, RZ, RZ, RZ ;  /* 0x000000ffff147224 */ /* 0x000fe400078e00ff */
[----:B------:R-:W-:Y:S02]  /*ac30*/  IMAD.MOV.U32 R4, RZ, RZ, R10 ;  /* 0x000000ffff047224 */ /* 0x000fe400078e000a */
[----:B------:R-:W-:Y:S02]  /*ac40*/  IMAD.MOV.U32 R5, RZ, RZ, R3 ;  /* 0x000000ffff057224 */ /* 0x000fe400078e0003 */
[----:B------:R-:W-:-:S02]  /*ac50*/  IMAD.MOV.U32 R6, RZ, RZ, R0 ;  /* 0x000000ffff067224 */ /* 0x000fc400078e0000 */
[C---:B------:R-:W-:Y:S02]  /*ac60*/  VIADD R22, R14.reuse, 0x40 ;  /* 0x000000400e167836 */ /* 0x040fe40000000000 */
[C---:B------:R-:W-:Y:S02]  /*ac70*/  VIADD R23, R14.reuse, 0x80 ;  /* 0x000000800e177836 */ /* 0x040fe40000000000 */
[----:B------:R-:W-:-:S07]  /*ac80*/  VIADD R24, R14, 0xc0 ;  /* 0x000000c00e187836 */ /* 0x000fce0000000000 */
.L_x_297:
[----:B------:R-:W0:Y:S01]  /*ac90*/  S2R R12, SR_CgaCtaId ;  /* 0x00000000000c7919 */ /* 0x000e220000008800 */
[----:B------:R-:W-:Y:S01]  /*aca0*/  MOV R7, 0x400 ;  /* 0x0000040000077802 */ /* 0x000fe20000000f00 */
[----:B------:R-:W1:Y:S03]  /*acb0*/  @!P2 LDC R9, c[0x0][0x500] ;  /* 0x00014000ff09ab82 */ /* 0x000e660000000800 */
[----:B0-----:R-:W-:Y:S02]  /*acc0*/  LEA R21, R12, R7, 0x18 ;  /* 0x000000070c157211 */ /* 0x001fe400078ec0ff */
[----:B------:R-:W-:-:S03]  /*acd0*/  SHF.L.U32 R7, R5, 0x1f, RZ ;  /* 0x0000001f05077819 */ /* 0x000fc600000006ff */
[----:B------:R-:W-:-:S04]  /*ace0*/  IMAD R12, R6, 0x8, R21 ;  /* 0x00000008060c7824 */ /* 0x000fc800078e0215 */
[----:B------:R-:W0:Y:S02]  /*acf0*/  SYNCS.PHASECHK.TRANS64.TRYWAIT P1, [R12+URZ+0x10], R7 ;  /* 0x000010070c0075a7 */ /* 0x000e24000802017f */
[----:B01----:R-:W-:Y:S05]  /*ad00*/  @!P1 BRA `(.L_x_294) ;  /* 0x0000000c00909947 */ /* 0x003fea0003800000 */
.L_x_312:
[----:B0-----:R-:W-:Y:S01]  /*ad10*/  PRMT R7, R18, 0x9910, RZ ;  /* 0x0000991012077816 */ /* 0x001fe200000000ff */
[----:B------:R0:W-:Y:S03]  /*ad20*/  @!P2 SYNCS.ARRIVE.TRANS64 RZ, [R12+URZ], R9 ;  /* 0x000000090cffa9a7 */ /* 0x0001e6000800003f */
[----:B------:R-:W-:-:S13]  /*ad30*/  ISETP.NE.AND P1, PT, R7, 0x2, PT ;  /* 0x000000020700780c */ /* 0x000fda0003f25270 */
[----:B0-----:R-:W-:Y:S05]  /*ad40*/  @P1 BRA `(.L_x_295) ;  /* 0x0000000000041947 */ /* 0x001fea0003800000 */
[----:B------:R-:W-:Y:S01]  /*ad50*/  BPT.TRAP 0x1 ;  /* 0x000000040000795c */ /* 0x000fe20000300000 */
.L_x_295:
[----:B------:R-:W-:Y:S05]  /*ad60*/  @P0 BRA `(.L_x_296) ;  /* 0x0000000000040947 */ /* 0x000fea0003800000 */
[----:B------:R-:W-:Y:S01]  /*ad70*/  BPT.TRAP 0x1 ;  /* 0x000000040000795c */ /* 0x000fe20000300000 */
.L_x_296:
[----:B------:R-:W-:Y:S01]  /*ad80*/  R2UR UR40, R21 ;  /* 0x00000000152872ca */ /* 0x000fe200000e0000 */
[----:B------:R-:W-:Y:S01]  /*ad90*/  IMAD R21, R6, 0x8000, R21 ;  /* 0x0000800006157824 */ /* 0x000fe200078e0215 */
[----:B------:R-:W-:Y:S01]  /*ada0*/  R2UR UR43, R20 ;  /* 0x00000000142b72ca */ /* 0x000fe200000e0000 */
[----:B------:R-:W-:Y:S01]  /*adb0*/  UIADD3 UR22, UP0, UR38, 0xf0, URZ ;  /* 0x000000f026167890 */ /* 0x000fe2000ff1e03f */
[----:B------:R-:W-:Y:S01]  /*adc0*/  R2UR UR18, R6 ;  /* 0x00000000061272ca */ /* 0x000fe200000e0000 */
[----:B------:R-:W-:Y:S01]  /*add0*/  VIADD R4, R4, 0xffffffff ;  /* 0xffffffff04047836 */ /* 0x000fe20000000000 */
[----:B------:R-:W-:Y:S01]  /*ade0*/  R2UR UR8, R21 ;  /* 0x00000000150872ca */ /* 0x000fe200000e0000 */
[----:B------:R-:W-:Y:S01]  /*adf0*/  UIADD3.X UR23, URZ, UR39, URZ, UP0, !UPT ;  /* 0x000000273f177290 */ /* 0x000fe200087fe43f */
[----:B------:R-:W-:Y:S01]  /*ae00*/  R2UR UR9, R12 ;  /* 0x000000000c0972ca */ /* 0x000fe200000e0000 */
[----:B------:R-:W-:Y:S01]  /*ae10*/  UIADD3 UR6, UP1, UR38, 0x1f0, URZ ;  /* 0x000001f026067890 */ /* 0x000fe2000ff3e03f */
[----:B------:R-:W-:Y:S01]  /*ae20*/  R2UR UR12, R8 ;  /* 0x00000000080c72ca */ /* 0x000fe200000e0000 */
[----:B------:R-:W-:Y:S01]  /*ae30*/  UMOV UR4, 0x0 ;  /* 0x0000000000047882 */ /* 0x000fe20000000000 */
[----:B------:R-:W-:Y:S01]  /*ae40*/  R2UR UR11, R15 ;  /* 0x000000000f0b72ca */ /* 0x000fe200000e0000 */
[----:B------:R-:W-:Y:S01]  /*ae50*/  UIADD3 UR40, UR40, 0x10100, URZ ;  /* 0x0001010028287890 */ /* 0x000fe2000fffe03f */
[----:B------:R-:W-:Y:S01]  /*ae60*/  R2UR UR42, R14 ;  /* 0x000000000e2a72ca */ /* 0x000fe200000e0000 */
[----:B------:R-:W-:Y:S01]  /*ae70*/  UIADD3 UR16, UR43, 0x40, URZ ;  /* 0x000000402b107890 */ /* 0x000fe2000fffe03f */
[----:B------:R-:W-:Y:S01]  /*ae80*/  R2UR UR34, R22 ;  /* 0x00000000162272ca */ /* 0x000fe200000e0000 */
[----:B------:R-:W-:Y:S01]  /*ae90*/  ULEA UR40, UR18, UR40, 0x10 ;  /* 0x0000002812287291 */ /* 0x000fe2000f8e803f */
[----:B------:R-:W-:Y:S01]  /*aea0*/  R2UR UR26, R23 ;  /* 0x00000000171a72ca */ /* 0x000fe200000e0000 */
[----:B------:R-:W-:Y:S01]  /*aeb0*/  UIADD3 UR17, UR8, 0x100, URZ ;  /* 0x0000010008117890 */ /* 0x000fe2000fffe03f */
[----:B------:R-:W-:Y:S01]  /*aec0*/  R2UR UR18, R24 ;  /* 0x00000000181272ca */ /* 0x000fe200000e0000 */
[----:B------:R-:W-:Y:S01]  /*aed0*/  UIADD3 UR19, UR8, 0x4100, URZ ;  /* 0x0000410008137890 */ /* 0x000fe2000fffe03f */
[----:B------:R-:W-:Y:S01]  /*aee0*/  ISETP.GT.AND P3, PT, R4, 0x1, PT ;  /* 0x000000010400780c */ /* 0x000fe20003f64270 */
[----:B------:R-:W-:Y:S01]  /*aef0*/  UMOV UR5, 0x10000000 ;  /* 0x1000000000057882 */ /* 0x000fe20000000000 */
[----:B------:R-:W-:Y:S01]  /*af00*/  UMOV UR10, UR43 ;  /* 0x0000002b000a7c82 */ /* 0x000fe20008000000 */
[----:B------:R-:W-:Y:S01]  /*af10*/  UIADD3.X UR7, URZ, UR39, URZ, UP1, !UPT ;  /* 0x000000273f077290 */ /* 0x000fe20008ffe43f */
[----:B------:R-:W-:Y:S01]  /*af20*/  VIADD R6, R6, 0x1 ;  /* 0x0000000106067836 */ /* 0x000fe20000000000 */
[----:B------:R-:W-:Y:S01]  /*af30*/  UMOV UR8, UR17 ;  /* 0x0000001100087c82 */ /* 0x000fe20008000000 */
[----:B------:R-:W-:Y:S01]  /*af40*/  UIADD3 UR32, UR40, 0x4000, URZ ;  /* 0x0000400028207890 */ /* 0x000fe2000fffe03f */
[----:B------:R0:W-:Y:S01]  /*af50*/  UTMALDG.3D [UR8], [UR22], desc[UR4] ;  /* 0x00000408160075b4 */ /* 0x0001e20008011000 */
[----:B------:R-:W-:Y:S01]  /*af60*/  UIADD3 UR24, UR40, 0x8000, URZ ;  /* 0x0000800028187890 */ /* 0x000fe2000fffe03f */
[----:B------:R-:W-:Y:S01]  /*af70*/  ISETP.NE.AND P1, PT, R6, 0x2, PT ;  /* 0x000000020600780c */ /* 0x000fe20003f25270 */
[----:B------:R-:W-:Y:S01]  /*af80*/  UMOV UR41, UR9 ;  /* 0x0000000900297c82 */ /* 0x000fe20008000000 */
        /* <DEDUP_REMOVED lines=9> */
[----:B------:R-:W-:Y:S01]  /*b020*/  SEL R12, RZ, 0x1, P1 ;  /* 0x00000001ff0c7807 */ /* 0x000fe20000800000 */
[----:B------:R-:W-:Y:S01]  /*b030*/  VIADD R20, R20, 0x80 ;  /* 0x0000008014147836 */ /* 0x000fe20000000000 */
[----:B------:R-:W-:-:S02]  /*b040*/  SEL R6, R6, RZ, P1 ;  /* 0x000000ff06067207 */ /* 0x000fc40000800000 */
[----:B------:R-:W-:Y:S01]  /*b050*/  LOP3.LUT R5, R5, R12, RZ, 0x3c, !PT ;  /* 0x0000000c05057212 */ /* 0x000fe200078e3cff */
[----:B0-----:R-:W-:Y:S01]  /*b060*/  UMOV UR10, UR16 ;  /* 0x00000010000a7c82 */ /* 0x001fe20008000000 */
[----:B------:R-:W-:Y:S01]  /*b070*/  UIADD3 UR16, UR40, 0xc000, URZ ;  /* 0x0000c00028107890 */ /* 0x000fe2000fffe03f */
[----:B------:R-:W-:Y:S01]  /*b080*/  UMOV UR8, UR19 ;  /* 0x0000001300087c82 */ /* 0x000fe20008000000 */
[----:B------:R-:W-:Y:S01]  /*b090*/  UMOV UR19, UR43 ;  /* 0x0000002b00137c82 */ /* 0x000fe20008000000 */
[----:B------:R0:W-:Y:S01]  /*b0a0*/  UTMALDG.3D [UR8], [UR22], desc[UR4] ;  /* 0x00000408160075b4 */ /* 0x0001e20008011000 */
[----:B------:R0:W-:Y:S01]  /*b0b0*/  UTMALDG.3D [UR40], [UR6], desc[UR4] ;  /* 0x00000428060075b4 */ /* 0x0001e20008011000 */
[----:B------:R0:W-:Y:S01]  /*b0c0*/  UTMALDG.3D [UR32], [UR6], desc[UR4] ;  /* 0x00000420060075b4 */ /* 0x0001e20008011000 */
[----:B------:R0:W-:Y:S03]  /*b0d0*/  UTMALDG.3D [UR24], [UR6], desc[UR4] ;  /* 0x00000418060075b4 */ /* 0x0001e60008011000 */
[----:B------:R0:W-:Y:S02]  /*b0e0*/  UTMALDG.3D [UR16], [UR6], desc[UR4] ;  /* 0x00000410060075b4 */ /* 0x0001e40008011000 */
[----:B0-----:R-:W-:Y:S05]  /*b0f0*/  @P3 BRA `(.L_x_297) ;  /* 0xfffffff800e43947 */ /* 0x001fea000383ffff */
.L_x_293:
[----:B------:R-:W-:Y:S05]  /*b100*/  BSYNC B1 ;  /* 0x0000000000017941 */ /* 0x000fea0003800000 */
.L_x_292:
[----:B------:R-:W-:Y:S01]  /*b110*/  LOP3.LUT P3, RZ, R11, 0xff, RZ, 0xc0, !PT ;  /* 0x000000ff0bff7812 */ /* 0x000fe2000786c0ff */
[----:B------:R-:W-:Y:S01]  /*b120*/  IMAD.IADD R0, R13, 0x1, R0 ;  /* 0x000000010d007824 */ /* 0x000fe200078e0200 */
[----:B------:R-:W-:Y:S01]  /*b130*/  IADD3 R16, P4, R16, UR30, RZ ;  /* 0x0000001e10107c10 */ /* 0x000fe2000ff9e0ff */
[----:B------:R-:W-:Y:S01]  /*b140*/  ULDC.64 UR4, c[0x0][0x650] ;  /* 0x0001940000047ab9 */ /* 0x000fe20000000a00 */
[----:B------:R-:W-:Y:S01]  /*b150*/  BSSY B1, `(.L_x_298) ;  /* 0x000006b000017945 */ /* 0x000fe20003800000 */
[----:B------:R-:W-:Y:S01]  /*b160*/  IMAD.MOV.U32 R7, RZ, RZ, -0x1 ;  /* 0xffffffffff077424 */ /* 0x000fe200078e00ff */
[----:B------:R-:W-:Y:S01]  /*b170*/  SHF.R.U32.HI R4, RZ, 0x1, R0 ;  /* 0x00000001ff047819 */ /* 0x000fe20000011600 */
[----:B------:R-:W-:Y:S01]  /*b180*/  IMAD.MOV.U32 R9, RZ, RZ, -0x1 ;  /* 0xffffffffff097424 */ /* 0x000fe200078e00ff */
[----:B------:R-:W-:Y:S01]  /*b190*/  ISETP.GT.U32.AND P1, PT, R0, 0x1, PT ;  /* 0x000000010000780c */ /* 0x000fe20003f24070 */
[----:B------:R-:W-:Y:S01]  /*b1a0*/  IMAD.MOV.U32 R8, RZ, RZ, -0x1 ;  /* 0xffffffffff087424 */ /* 0x000fe200078e00ff */
[----:B------:R-:W-:-:S02]  /*b1b0*/  LOP3.LUT R4, R4, 0x1, RZ, 0xc0, !PT ;  /* 0x0000000104047812 */ /* 0x000fc400078ec0ff */
[----:B------:R-:W-:Y:S01]  /*b1c0*/  ISETP.LT.U32.AND P1, PT, R13, 0x2, P1 ;  /* 0x000000020d00780c */ /* 0x000fe20000f21070 */
[----:B------:R-:W0:Y:S01]  /*b1d0*/  @P3 S2R R6, SR_CgaCtaId ;  /* 0x0000000000063919 */ /* 0x000e220000008800 */
[----:B------:R-:W-:Y:S02]  /*b1e0*/  @P3 MOV R5, 0x400 ;  /* 0x0000040000053802 */ /* 0x000fe40000000f00 */
[----:B------:R-:W-:Y:S02]  /*b1f0*/  IADD3.X R17, R17, UR21, RZ, P4, !PT ;  /* 0x0000001511117c10 */ /* 0x000fe4000a7fe4ff */
[----:B------:R-:W-:Y:S02]  /*b200*/  ISETP.GE.U32.AND P4, PT, R16, UR4, PT ;  /* 0x0000000410007c0c */ /* 0x000fe4000bf86070 */
[----:B------:R-:W-:Y:S02]  /*b210*/  LOP3.LUT R0, R0, 0x1, RZ, 0xc0, !PT ;  /* 0x0000000100007812 */ /* 0x000fe400078ec0ff */
[----:B------:R-:W-:-:S02]  /*b220*/  PRMT R11, RZ, 0x7610, R11 ;  /* 0x00007610ff0b7816 */ /* 0x000fc4000000000b */
[----:B0-----:R-:W-:-:S04]  /*b230*/  @P3 LEA R5, R6, R5, 0x18 ;  /* 0x0000000506053211 */ /* 0x001fc800078ec0ff */
[----:B------:R0:W-:Y:S01]  /*b240*/  @P3 SYNCS.ARRIVE.TRANS64.A1T0 RZ, [R5+URZ+0x38], RZ ;  /* 0x000038ff05ff39a7 */ /* 0x0001e2000810003f */
[----:B------:R-:W-:Y:S02]  /*b250*/  ISETP.NE.U32.AND P3, PT, R4, 0x1, PT ;  /* 0x000000010400780c */ /* 0x000fe40003f65070 */
[----:B------:R-:W-:Y:S02]  /*b260*/  SEL R4, RZ, 0x1, !P1 ;  /* 0x00000001ff047807 */ /* 0x000fe40004800000 */
[----:B------:R-:W-:Y:S02]  /*b270*/  ISETP.GE.U32.AND.EX P1, PT, R17, UR5, PT, P4 ;  /* 0x0000000511007c0c */ /* 0x000fe4000bf26140 */
[----:B------:R-:W-:-:S04]  /*b280*/  ISETP.GT.U32.AND P3, PT, R13, 0x1, !P3 ;  /* 0x000000010d00780c */ /* 0x000fc80005f64070 */
[----:B0-----:R-:W-:-:S04]  /*b290*/  SEL R5, RZ, 0x1, !P3 ;  /* 0x00000001ff057807 */ /* 0x001fc80005800000 */
[--C-:B------:R-:W-:Y:S02]  /*b2a0*/  LOP3.LUT R3, R5, R3, R4.reuse, 0x96, !PT ;  /* 0x0000000305037212 */ /* 0x100fe400078e9604 */
[----:B------:R-:W-:Y:S01]  /*b2b0*/  PRMT R4, RZ, 0x7610, R4 ;  /* 0x00007610ff047816 */ /* 0x000fe20000000004 */
[----:B------:R-:W-:Y:S06]  /*b2c0*/  @P1 BRA `(.L_x_299) ;  /* 0x00000004004c1947 */ /* 0x000fec0003800000 */
[----:B------:R-:W-:Y:S01]  /*b2d0*/  ULDC.64 UR4, c[0x0][0x628] ;  /* 0x00018a0000047ab9 */ /* 0x000fe20000000a00 */
[----:B------:R-:W0:Y:S01]  /*b2e0*/  S2R R14, SR_CTAID.X ;  /* 0x00000000000e7919 */ /* 0x000e220000002500 */
[----:B------:R-:W-:Y:S01]  /*b2f0*/  ISETP.NE.U32.AND P1, PT, RZ, UR4, PT ;  /* 0x00000004ff007c0c */ /* 0x000fe2000bf25070 */
[----:B------:R-:W-:Y:S01]  /*b300*/  ULDC UR7, c[0x0][0x630] ;  /* 0x00018c0000077ab9 */ /* 0x000fe20000000800 */
[----:B------:R-:W-:Y:S01]  /*b310*/  IMAD.MOV.U32 R4, RZ, RZ, R16 ;  /* 0x000000ffff047224 */ /* 0x000fe200078e0010 */
[----:B------:R-:W1:Y:S01]  /*b320*/  S2R R12, SR_CTAID.Y ;  /* 0x00000000000c7919 */ /* 0x000e620000002600 */
[----:B------:R-:W-:Y:S01]  /*b330*/  ISETP.NE.AND.EX P1, PT, RZ, UR5, PT, P1 ;  /* 0x00000005ff007c0c */ /* 0x000fe2000bf25310 */
[----:B------:R-:W-:-:S12]  /*b340*/  IMAD.MOV.U32 R5, RZ, RZ, R17 ;  /* 0x000000ffff057224 */ /* 0x000fd800078e0011 */
[----:B------:R-:W-:Y:S05]  /*b350*/  @!P1 BRA `(.L_x_300) ;  /* 0x0000000000289947 */ /* 0x000fea0003800000 */
[----:B------:R-:W-:Y:S02]  /*b360*/  ULDC UR6, c[0x0][0x634] ;  /* 0x00018d0000067ab9 */ /* 0x000fe40000000800 */
[----:B------:R-:W-:-:S05]  /*b370*/  IADD3 R9, P1, R16, UR6, RZ ;  /* 0x0000000610097c10 */ /* 0x000fca000ff3e0ff */
[----:B------:R-:W-:-:S04]  /*b380*/  IMAD.X R15, RZ, RZ, R17, P1 ;  /* 0x000000ffff0f7224 */ /* 0x000fc800008e0611 */
[----:B------:R-:W-:-:S04]  /*b390*/  IMAD.WIDE.U32 R6, R15, UR4, RZ ;  /* 0x000000040f067c25 */ /* 0x000fc8000f8e00ff */
[----:B------:R-:W-:-:S04]  /*b3a0*/  IMAD.WIDE.U32 R6, P1, R9, UR5, R6 ;  /* 0x0000000509067c25 */ /* 0x000fc8000f820006 */
[----:B------:R-:W-:-:S04]  /*b3b0*/  IMAD.WIDE.U32 R8, R9, UR4, RZ ;  /* 0x0000000409087c25 */ /* 0x000fc8000f8e00ff */
[----:B------:R-:W-:Y:S01]  /*b3c0*/  IMAD.X R5, RZ, RZ, RZ, P1 ;  /* 0x000000ffff057224 */ /* 0x000fe200008e06ff */
[----:B------:R-:W-:Y:S01]  /*b3d0*/  IADD3 RZ, P1, R9, R6, RZ ;  /* 0x0000000609ff7210 */ /* 0x000fe20007f3e0ff */
[----:B------:R-:W-:-:S04]  /*b3e0*/  IMAD.MOV.U32 R4, RZ, RZ, R7 ;  /* 0x000000ffff047224 */ /* 0x000fc800078e0007 */
[----:B------:R-:W-:-:S08]  /*b3f0*/  IMAD.WIDE.U32.X R4, R15, UR5, R4, P1 ;  /* 0x000000050f047c25 */ /* 0x000fd000088e0404 */
.L_x_300:
[--C-:B------:R-:W-:Y:S01]  /*b400*/  SHF.R.U64 R8, R4, UR7, R5.reuse ;  /* 0x0000000704087c19 */ /* 0x100fe20008001205 */
[----:B------:R-:W-:Y:S01]  /*b410*/  ULDC.64 UR4, c[0x0][0x620] ;  /* 0x0001880000047ab9 */ /* 0x000fe20000000a00 */
[----:B------:R-:W-:Y:S01]  /*b420*/  SHF.R.U32.HI R4, RZ, UR7, R5 ;  /* 0x00000007ff047c19 */ /* 0x000fe20008011605 */
[----:B------:R-:W2:Y:S01]  /*b430*/  LDC R25, c[0x0][0x144] ;  /* 0x00005100ff197b82 */ /* 0x000ea20000000800 */
[----:B------:R-:W-:Y:S01]  /*b440*/  IADD3 R7, P1, RZ, -R8, RZ ;  /* 0x80000008ff077210 */ /* 0x000fe20007f3e0ff */
[----:B------:R-:W-:Y:S01]  /*b450*/  ULDC.64 UR8, c[0x0][0x640] ;  /* 0x0001900000087ab9 */ /* 0x000fe20000000a00 */
[----:B0-----:R-:W-:Y:S01]  /*b460*/  I2FP.F32.U32 R9, R14 ;  /* 0x0000000e00097245 */ /* 0x001fe20000201000 */
[----:B------:R-:W-:Y:S02]  /*b470*/  ULDC UR6, c[0x0][0x608] ;  /* 0x0001820000067ab9 */ /* 0x000fe40000000800 */
[----:B------:R-:W-:Y:S01]  /*b480*/  IMAD.X R4, RZ, RZ, ~R4, P1 ;  /* 0x000000ffff047224 */ /* 0x000fe200008e0e04 */
[----:B------:R-:W-:Y:S01]  /*b490*/  ISETP.NE.U32.AND P1, PT, RZ, UR8, PT ;  /* 0x00000008ff007c0c */ /* 0x000fe2000bf25070 */
[----:B------:R-:W0:Y:S02]  /*b4a0*/  LDC R21, c[0x0][0x148] ;  /* 0x00005200ff157b82 */ /* 0x000e240000000800 */
[----:B------:R-:W-:Y:S01]  /*b4b0*/  IMAD R6, R4, UR4, RZ ;  /* 0x0000000404067c24 */ /* 0x000fe2000f8e02ff */
[----:B------:R-:W-:Y:S01]  /*b4c0*/  ISETP.NE.AND.EX P1, PT, RZ, UR9, PT, P1 ;  /* 0x00000009ff007c0c */ /* 0x000fe2000bf25310 */
[----:B------:R-:W-:Y:S01]  /*b4d0*/  IMAD.WIDE.U32 R4, R7, UR4, R16 ;  /* 0x0000000407047c25 */ /* 0x000fe2000f8e0010 */
[----:B------:R-:W-:-:S03]  /*b4e0*/  ULDC UR4, c[0x0][0x150] ;  /* 0x0000540000047ab9 */ /* 0x000fc60000000800 */
[----:B------:R-:W-:Y:S02]  /*b4f0*/  IMAD R7, R7, UR5, R6 ;  /* 0x0000000507077c24 */ /* 0x000fe4000f8e0206 */
[----:B------:R-:W-:Y:S01]  /*b500*/  FMUL R6, R9, UR4 ;  /* 0x0000000409067c20 */ /* 0x000fe20008400000 */
[----:B------:R-:W-:Y:S01]  /*b510*/  ULDC UR4, c[0x0][0x618] ;  /* 0x0001860000047ab9 */ /* 0x000fe20000000800 */
[----:B------:R-:W-:Y:S01]  /*b520*/  ULDC UR5, c[0x0][0x154] ;  /* 0x0000550000057ab9 */ /* 0x000fe20000000800 */
[----:B------:R-:W-:-:S03]  /*b530*/  IMAD.IADD R5, R5, 0x1, R7 ;  /* 0x0000000105057824 */ /* 0x000fc600078e0207 */
[----:B------:R-:W3:Y:S02]  /*b540*/  F2I.U32.TRUNC.NTZ R6, R6 ;  /* 0x0000000600067305 */ /* 0x000ee4000020f000 */
[----:B------:R-:W-:Y:S02]  /*b550*/  SHF.R.U64 R9, R4, UR4, R5 ;  /* 0x0000000404097c19 */ /* 0x000fe40008001205 */
[----:B-1----:R-:W-:-:S05]  /*b560*/  I2FP.F32.U32 R4, R12 ;  /* 0x0000000c00047245 */ /* 0x002fca0000201000 */
[----:B------:R-:W-:Y:S01]  /*b570*/  FMUL R22, R4, UR5 ;  /* 0x0000000504167c20 */ /* 0x000fe20008400000 */
[----:B------:R-:W-:Y:S01]  /*b580*/  SHF.R.U32.HI R4, RZ, UR4, R5 ;  /* 0x00000004ff047c19 */ /* 0x000fe20008011605 */
[----:B------:R-:W-:-:S03]  /*b590*/  ULDC UR4, c[0x0][0x658] ;  /* 0x0001960000047ab9 */ /* 0x000fc60000000800 */
[--C-:B------:R-:W-:Y:S01]  /*b5a0*/  SHF.R.U64 R20, R9, UR6, R4.reuse ;  /* 0x0000000609147c19 */ /* 0x100fe20008001204 */
[----:B------:R-:W1:Y:S01]  /*b5b0*/  F2I.U32.TRUNC.NTZ R22, R22 ;  /* 0x0000001600167305 */ /* 0x000e62000020f000 */
[----:B------:R-:W-:Y:S01]  /*b5c0*/  SHF.R.U32.HI R5, RZ, UR6, R4 ;  /* 0x00000006ff057c19 */ /* 0x000fe20008011604 */
[----:B---3--:R-:W-:-:S03]  /*b5d0*/  IMAD.MOV R6, RZ, RZ, -R6 ;  /* 0x000000ffff067224 */ /* 0x008fc600078e0a06 */
[--C-:B------:R-:W-:Y:S01]  /*b5e0*/  SHF.R.U64 R15, R20, UR4, R5.reuse ;  /* 0x00000004140f7c19 */ /* 0x100fe20008001205 */
[----:B--2---:R-:W-:Y:S01]  /*b5f0*/  IMAD R14, R25, R6, R14 ;  /* 0x00000006190e7224 */ /* 0x004fe200078e020e */
[----:B------:R-:W-:-:S03]  /*b600*/  SHF.R.U32.HI R23, RZ, UR4, R5 ;  /* 0x00000004ff177c19 */ /* 0x000fc60008011605 */
[----:B------:R-:W-:Y:S02]  /*b610*/  IMAD.MOV.U32 R4, RZ, RZ, R15 ;  /* 0x000000ffff047224 */ /* 0x000fe400078e000f */
[----:B------:R-:W-:Y:S01]  /*b620*/  IMAD.MOV.U32 R5, RZ, RZ, R23 ;  /* 0x000000ffff057224 */ /* 0x000fe200078e0017 */
[----:B-1----:R-:W-:Y:S06]  /*b630*/  @!P1 BRA `(.L_x_301) ;  /* 0x0000000000289947 */ /* 0x002fec0003800000 */
[----:B------:R-:W-:Y:S02]  /*b640*/  ULDC UR4, c[0x0][0x64c] ;  /* 0x0001930000047ab9 */ /* 0x000fe40000000800 */
[----:B------:R-:W-:-:S05]  /*b650*/  IADD3 R5, P1, R15, UR4, RZ ;  /* 0x000000040f057c10 */ /* 0x000fca000ff3e0ff */
[----:B------:R-:W-:-:S04]  /*b660*/  IMAD.X R23, RZ, RZ, R23, P1 ;  /* 0x000000ffff177224 */ /* 0x000fc800008e0617 */
[----:B------:R-:W-:-:S04]  /*b670*/  IMAD.WIDE.U32 R6, R23, UR8, RZ ;  /* 0x0000000817067c25 */ /* 0x000fc8000f8e00ff */
[----:B------:R-:W-:-:S04]  /*b680*/  IMAD.WIDE.U32 R6, P1, R5, UR9, R6 ;  /* 0x0000000905067c25 */ /* 0x000fc8000f820006 */
[----:B------:R-:W-:-:S04]  /*b690*/  IMAD.WIDE.U32 R4, R5, UR8, RZ ;  /* 0x0000000805047c25 */ /* 0x000fc8000f8e00ff */
[----:B------:R-:W-:Y:S01]  /*b6a0*/  IMAD.MOV.U32 R4, RZ, RZ, R7 ;  /* 0x000000ffff047224 */ /* 0x000fe200078e0007 */
[----:B------:R-:W-:Y:S01]  /*b6b0*/  IADD3 RZ, P3, R5, R6, RZ ;  /* 0x0000000605ff7210 */ /* 0x000fe20007f7e0ff */
[----:B------:R-:W-:-:S04]  /*b6c0*/  IMAD.X R5, RZ, RZ, RZ, P1 ;  /* 0x000000ffff057224 */ /* 0x000fc800008e06ff */
[----:B------:R-:W-:-:S08]  /*b6d0*/  IMAD.WIDE.U32.X R4, R23, UR9, R4, P3 ;  /* 0x0000000917047c25 */ /* 0x000fd000098e0404 */
.L_x_301:
[----:B------:R-:W-:Y:S01]  /*b6e0*/  ISETP.NE.AND P1, PT, R2, 0x1, PT ;  /* 0x000000010200780c */ /* 0x000fe20003f25270 */
[----:B------:R-:W-:Y:S01]  /*b6f0*/  ULDC UR4, c[0x0][0x648] ;  /* 0x0001920000047ab9 */ /* 0x000fe20000000800 */
[----:B------:R-:W-:Y:S01]  /*b700*/  LOP3.LUT R20, R20, UR15, RZ, 0xc0, !PT ;  /* 0x0000000f14147c12 */ /* 0x000fe2000f8ec0ff */
[----:B------:R-:W-:Y:S01]  /*b710*/  IMAD.MOV R22, RZ, RZ, -R22 ;  /* 0x000000ffff167224 */ /* 0x000fe200078e0a16 */
[----:B------:R-:W-:Y:S01]  /*b720*/  SHF.R.U64 R5, R4, UR4, R5 ;  /* 0x0000000404057c19 */ /* 0x000fe20008001205 */
[----:B------:R-:W-:Y:S01]  /*b730*/  ULDC UR4, c[0x0][0x638] ;  /* 0x00018e0000047ab9 */ /* 0x000fe20000000800 */
[----:B------:R-:W-:Y:S01]  /*b740*/  LOP3.LUT R6, R9, UR13, RZ, 0xc0, !PT ;  /* 0x0000000d09067c12 */ /* 0x000fe2000f8ec0ff */
[----:B------:R-:W-:Y:S02]  /*b750*/  ULDC UR5, c[0x0][0x610] ;  /* 0x0001840000057ab9 */ /* 0x000fe40000000800 */
[----:B------:R-:W-:Y:S02]  /*b760*/  IMAD.MOV R4, RZ, RZ, -R5 ;  /* 0x000000ffff047224 */ /* 0x000fe400078e0a05 */
[----:B------:R-:W-:-:S02]  /*b770*/  IMAD R5, R5, UR14, R20 ;  /* 0x0000000e05057c24 */ /* 0x000fc4000f8e0214 */
[----:B0-----:R-:W-:Y:S02]  /*b780*/  @P1 IMAD R14, R21, R22, R12 ;  /* 0x00000016150e1224 */ /* 0x001fe400078e020c */
[----:B------:R-:W-:Y:S01]  /*b790*/  IMAD R15, R4, UR4, R15 ;  /* 0x00000004040f7c24 */ /* 0x000fe2000f8e020f */
[----:B------:R-:W-:Y:S01]  /*b7a0*/  ULDC UR4, c[0x0][0x600] ;  /* 0x0001800000047ab9 */ /* 0x000fe20000000800 */
[----:B------:R-:W-:Y:S02]  /*b7b0*/  IMAD R14, R5, UR5, R14 ;  /* 0x00000005050e7c24 */ /* 0x000fe4000f8e020e */
[----:B------:R-:W-:Y:S02]  /*b7c0*/  IMAD R15, R15, UR4, R6 ;  /* 0x000000040f0f7c24 */ /* 0x000fe4000f8e0206 */
[----:B------:R-:W-:-:S03]  /*b7d0*/  IMAD.MOV.U32 R4, RZ, RZ, 0x1 ;  /* 0x00000001ff047424 */ /* 0x000fc600078e00ff */
[----:B------:R-:W-:Y:S02]  /*b7e0*/  SEL R9, R15, R14, !P1 ;  /* 0x0000000e0f097207 */ /* 0x000fe40004800000 */
[----:B------:R-:W-:-:S07]  /*b7f0*/  SEL R7, R14, R15, !P1 ;  /* 0x0000000f0e077207 */ /* 0x000fce0004800000 */
.L_x_299:
[----:B------:R-:W-:Y:S05]  /*b800*/  BSYNC B1 ;  /* 0x0000000000017941 */ /* 0x000fea0003800000 */
.L_x_298:
[----:B------:R-:W-:-:S13]  /*b810*/  LOP3.LUT P1, RZ, R4, 0xff, RZ, 0xc0, !PT ;  /* 0x000000ff04ff7812 */ /* 0x000fda000782c0ff */
[----:B------:R-:W-:Y:S05]  /*b820*/  @P1 BRA `(.L_x_302) ;  /* 0xfffffff000d41947 */ /* 0x000fea000383ffff */
[----:B------:R-:W-:Y:S05]  /*b830*/  BSYNC B0 ;  /* 0x0000000000007941 */ /* 0x000fea0003800000 */
.L_x_290:
[----:B------:R-:W-:-:S03]  /*b840*/  UMOV UR4, 0xffffffff ;  /* 0xffffffff00047882 */ /* 0x000fc60000000000 */
[----:B------:R-:W-:Y:S05]  /*b850*/  BRA.DIV UR4, `(.L_x_303) ;  /* 0x0000000204d07947 */ /* 0x000fea000b800000 */
[----:B------:R-:W-:-:S13]  /*b860*/  ELECT P6, URZ, PT ;  /* 0x00000000003f782f */ /* 0x000fda00038c0000 */
.L_x_315:
[----:B------:R-:W-:Y:S04]  /*b870*/  BSSY B0, `(.L_x_304) ;  /* 0x0000019000007945 */ /* 0x000fe80003800000 */
[----:B------:R-:W-:Y:S05]  /*b880*/  @!P6 BRA `(.L_x_305) ;  /* 0x00000000005ce947 */ /* 0x000fea0003800000 */
[----:B------:R-:W-:-:S04]  /*b890*/  LOP3.LUT R19, R19, 0x2, RZ, 0xfc, !PT ;  /* 0x0000000213137812 */ /* 0x000fc800078efcff */
[----:B------:R-:W-:-:S13]  /*b8a0*/  ISETP.NE.AND P0, PT, R19, 0x3, PT ;  /* 0x000000031300780c */ /* 0x000fda0003f05270 */
[----:B------:R-:W-:Y:S05]  /*b8b0*/  @!P0 BRA `(.L_x_306) ;  /* 0x0000000000048947 */ /* 0x000fea0003800000 */
[----:B------:R-:W-:Y:S01]  /*b8c0*/  BPT.TRAP 0x1 ;  /* 0x000000040000795c */ /* 0x000fe20000300000 */
.L_x_306:
[----:B------:R-:W0:Y:S01]  /*b8d0*/  S2R R5, SR_CgaCtaId ;  /* 0x0000000000057919 */ /* 0x000e220000008800 */
[----:B------:R-:W-:Y:S02]  /*b8e0*/  MOV R2, 0x400 ;  /* 0x0000040000027802 */ /* 0x000fe40000000f00 */
[----:B------:R-:W-:Y:S02]  /*b8f0*/  SHF.L.U32 R4, R3, 0x1f, RZ ;  /* 0x0000001f03047819 */ /* 0x000fe400000006ff */
[----:B0-----:R-:W-:-:S05]  /*b900*/  LEA R5, R5, R2, 0x18 ;  /* 0x0000000205057211 */ /* 0x001fca00078ec0ff */
[----:B------:R-:W-:-:S04]  /*b910*/  VIADD R5, R5, 0x10 ;  /* 0x0000001005057836 */ /* 0x000fc80000000000 */
[C---:B------:R-:W-:Y:S02]  /*b920*/  IMAD R7, R0.reuse, 0x8, R5 ;  /* 0x0000000800077824 */ /* 0x040fe400078e0205 */
[----:B------:R-:W-:Y:S02]  /*b930*/  VIADD R0, R0, 0x1 ;  /* 0x0000000100007836 */ /* 0x000fe40000000000 */
[----:B------:R-:W0:Y:S03]  /*b940*/  SYNCS.PHASECHK.TRANS64.TRYWAIT P0, [R7+URZ], R4 ;  /* 0x00000004070075a7 */ /* 0x000e26000800017f */
[----:B------:R-:W-:-:S04]  /*b950*/  ISETP.NE.AND P1, PT, R0, 0x2, PT ;  /* 0x000000020000780c */ /* 0x000fc80003f25270 */
[----:B------:R-:W-:Y:S02]  /*b960*/  SEL R2, RZ, 0x1, P1 ;  /* 0x00000001ff027807 */ /* 0x000fe40000800000 */
[----:B------:R-:W-:Y:S02]  /*b970*/  SEL R0, R0, RZ, P1 ;  /* 0x000000ff00007207 */ /* 0x000fe40000800000 */
[----:B------:R-:W-:Y:S01]  /*b980*/  LOP3.LUT R2, R3, R2, RZ, 0x3c, !PT ;  /* 0x0000000203027212 */ /* 0x000fe200078e3cff */
[----:B0-----:R-:W-:Y:S06]  /*b990*/  @!P0 BRA `(.L_x_307) ;  /* 0x0000000000a08947 */ /* 0x001fec0003800000 */
.L_x_316:
[----:B------:R-:W-:Y:S01]  /*b9a0*/  IMAD R5, R0, 0x8, R5 ;  /* 0x0000000800057824 */ /* 0x000fe200078e0205 */
[----:B------:R-:W-:-:S07]  /*b9b0*/  SHF.L.U32 R0, R2, 0x1f, RZ ;  /* 0x0000001f02007819 */ /* 0x000fce00000006ff */
.L_x_308:
[----:B-1----:R1:W2:Y:S02]  /*b9c0*/  SYNCS.PHASECHK.TRANS64.TRYWAIT P0, [R5+URZ], R0 ;  /* 0x00000000050075a7 */ /* 0x0022a4000800017f */
[----:B--2---:R-:W-:Y:S05]  /*b9d0*/  @!P0 NANOSLEEP.SYNCS 0x989680 ;  /* 0x009896800000895d */ /* 0x004fea0003900000 */
[----:B------:R-:W2:Y:S02]  /*b9e0*/  @!P0 SYNCS.PHASECHK.TRANS64 P0, [R5+URZ], R0 ;  /* 0x00000000050085a7 */ /* 0x000ea4000800007f */
[----:B--2---:R-:W-:Y:S05]  /*b9f0*/  @!P0 BRA `(.L_x_308) ;  /* 0xfffffffc00f08947 */ /* 0x004fea000383ffff */
.L_x_305:
[----:B------:R-:W-:Y:S05]  /*ba00*/  BSYNC B0 ;  /* 0x0000000000007941 */ /* 0x000fea0003800000 */
.L_x_304:
[----:B------:R-:W-:Y:S05]  /*ba10*/  EXIT ;  /* 0x000000000000794d */ /* 0x000fea0003800000 */
.L_x_17:
[----:B---3--:R3:W4:Y:S02]  /*ba20*/  SYNCS.PHASECHK.TRANS64.TRYWAIT P1, [R3+URZ], R0 ;  /* 0x00000000030075a7 */ /* 0x008724000802017f */
[----:B----4-:R-:W-:Y:S05]  /*ba30*/  @!P1 NANOSLEEP.SYNCS 0x989680 ;  /* 0x009896800000995d */ /* 0x010fea0003900000 */
[----:B------:R-:W4:Y:S02]  /*ba40*/  @!P1 SYNCS.PHASECHK.TRANS64 P1, [R3+URZ], R0 ;  /* 0x00000000030095a7 */ /* 0x000f24000802007f */
[----:B----4-:R-:W-:Y:S05]  /*ba50*/  @!P1 BRA `(.L_x_17) ;  /* 0xfffffffc00f09947 */ /* 0x010fea000383ffff */
[----:B------:R-:W-:Y:S05]  /*ba60*/  BRA `(.L_x_16) ;  /* 0xffffff5400d87947 */ /* 0x000fea000383ffff */
.L_x_22:
[----:B-1----:R-:W-:-:S04]  /*ba70*/  IMAD.U32 R4, RZ, RZ, UR9 ;  /* 0x00000009ff047e24 */ /* 0x002fc8000f8e00ff */
[----:B------:R1:W2:Y:S03]  /*ba80*/  SYNCS.PHASECHK.TRANS64.TRYWAIT P1, [R4+URZ], R3 ;  /* 0x00000003040075a7 */ /* 0x0002a6000802017f */
[----:B--2---:R-:W-:Y:S05]  /*ba90*/  @!P1 NANOSLEEP.SYNCS 0x989680 ;  /* 0x009896800000995d */ /* 0x004fea0003900000 */
[----:B------:R-:W2:Y:S02]  /*baa0*/  @!P1 SYNCS.PHASECHK.TRANS64 P1, [R4+URZ], R3 ;  /* 0x00000003040095a7 */ /* 0x000ea4000802007f */
[----:B--2---:R-:W-:Y:S05]  /*bab0*/  @!P1 BRA `(.L_x_22) ;  /* 0xfffffffc00ec9947 */ /* 0x004fea000383ffff */
[----:B------:R-:W-:Y:S05]  /*bac0*/  BRA `(.L_x_21) ;  /* 0xffffff5c00447947 */ /* 0x000fea000383ffff */
.L_x_291:
[----:B------:R-:W-:Y:S01]  /*bad0*/  BSSY B1, `(.L_x_309) ;  /* 0x0000006000017945 */ /* 0x000fe20003800000 */
[----:B------:R-:W-:-:S07]  /*bae0*/  IMAD.MOV.U32 R15, RZ, RZ, -0x1 ;  /* 0xffffffffff0f7424 */ /* 0x000fce00078e00ff */
[----:B------:R-:W-:Y:S05]  /*baf0*/  WARPSYNC.COLLECTIVE R15, `(.L_x_310) ;  /* 0x000000000f0c7348 */ /* 0x000fea0003c00000 */
[----:B------:R-:W-:Y:S02]  /*bb00*/  ELECT P6, UR62, PT ;  /* 0x00000000003e782f */ /* 0x000fe400038c0000 */
[----:B------:R-:W-:Y:S01]  /*bb10*/  MOV R14, UR62 ;  /* 0x0000003e000e7c02 */ /* 0x000fe20008000f00 */
[----:B------:R-:W-:Y:S10]  /*bb20*/  ENDCOLLECTIVE ;  /* 0x000000000000791b */ /* 0x000ff40003800000 */
.L_x_310:
[----:B------:R-:W-:Y:S05]  /*bb30*/  BSYNC B1 ;  /* 0x0000000000017941 */ /* 0x000fea0003800000 */
.L_x_309:
[----:B------:R-:W-:Y:S05]  /*bb40*/  BRA `(.L_x_311) ;  /* 0xfffffff000187947 */ /* 0x000fea000383ffff */
.L_x_294:
[----:B0-----:R0:W1:Y:S02]  /*bb50*/  SYNCS.PHASECHK.TRANS64.TRYWAIT P1, [R12+URZ+0x10], R7 ;  /* 0x000010070c0075a7 */ /* 0x001064000802017f */
[----:B-1----:R-:W-:Y:S05]  /*bb60*/  @!P1 NANOSLEEP.SYNCS 0x989680 ;  /* 0x009896800000995d */ /* 0x002fea0003900000 */
[----:B------:R-:W1:Y:S02]  /*bb70*/  @!P1 SYNCS.PHASECHK.TRANS64 P1, [R12+URZ+0x10], R7 ;  /* 0x000010070c0095a7 */ /* 0x000e64000802007f */
[----:B-1----:R-:W-:Y:S05]  /*bb80*/  @!P1 BRA `(.L_x_294) ;  /* 0xfffffffc00f09947 */ /* 0x002fea000383ffff */
[----:B------:R-:W-:Y:S05]  /*bb90*/  BRA `(.L_x_312) ;  /* 0xfffffff0005c7947 */ /* 0x000fea000383ffff */
.L_x_303:
[----:B------:R-:W-:Y:S01]  /*bba0*/  BSSY B0, `(.L_x_313) ;  /* 0x0000006000007945 */ /* 0x000fe20003800000 */
[----:B------:R-:W-:-:S07]  /*bbb0*/  IMAD.MOV.U32 R15, RZ, RZ, -0x1 ;  /* 0xffffffffff0f7424 */ /* 0x000fce00078e00ff */
[----:B------:R-:W-:Y:S05]  /*bbc0*/  WARPSYNC.COLLECTIVE R15, `(.L_x_314) ;  /* 0x000000000f0c7348 */ /* 0x000fea0003c00000 */
[----:B------:R-:W-:Y:S02]  /*bbd0*/  ELECT P6, UR62, PT ;  /* 0x00000000003e782f */ /* 0x000fe400038c0000 */
[----:B------:R-:W-:Y:S01]  /*bbe0*/  MOV R14, UR62 ;  /* 0x0000003e000e7c02 */ /* 0x000fe20008000f00 */
[----:B------:R-:W-:Y:S10]  /*bbf0*/  ENDCOLLECTIVE ;  /* 0x000000000000791b */ /* 0x000ff40003800000 */
.L_x_314:
[----:B------:R-:W-:Y:S05]  /*bc00*/  BSYNC B0 ;  /* 0x0000000000007941 */ /* 0x000fea0003800000 */
.L_x_313:
[----:B------:R-:W-:Y:S05]  /*bc10*/  BRA `(.L_x_315) ;  /* 0xfffffffc00147947 */ /* 0x000fea000383ffff */
.L_x_307:
[----:B0-----:R0:W1:Y:S02]  /*bc20*/  SYNCS.PHASECHK.TRANS64.TRYWAIT P0, [R7+URZ], R4 ;  /* 0x00000004070075a7 */ /* 0x001064000800017f */
[----:B-1----:R-:W-:Y:S05]  /*bc30*/  @!P0 NANOSLEEP.SYNCS 0x989680 ;  /* 0x009896800000895d */ /* 0x002fea0003900000 */
[----:B------:R-:W1:Y:S02]  /*bc40*/  @!P0 SYNCS.PHASECHK.TRANS64 P0, [R7+URZ], R4 ;  /* 0x00000004070085a7 */ /* 0x000e64000800007f */
[----:B-1----:R-:W-:Y:S05]  /*bc50*/  @!P0 BRA `(.L_x_307) ;  /* 0xfffffffc00f08947 */ /* 0x002fea000383ffff */
[----:B------:R-:W-:Y:S05]  /*bc60*/  BRA `(.L_x_316) ;  /* 0xfffffffc004c7947 */ /* 0x000fea000383ffff */
.L_x_317:
[----:B------:R-:W-:-:S00]  /*bc70*/  BRA `(.L_x_317) ;  /* 0xfffffffc00fc7947 */ /* 0x000fc0000383ffff */
[----:B------:R-:W-:-:S00]  /*bc80*/  NOP ;  /* 0x0000000000007918 */ /* 0x000fc00000000000 */
[----:B------:R-:W-:-:S00]  /*bc90*/  NOP ;  /* 0x0000000000007918 */ /* 0x000fc00000000000 */
[----:B------:R-:W-:-:S00]  /*bca0*/  NOP ;  /* 0x0000000000007918 */ /* 0x000fc00000000000 */
[----:B------:R-:W-:-:S00]  /*bcb0*/  NOP ;  /* 0x0000000000007918 */ /* 0x000fc00000000000 */
[----:B------:R-:W-:-:S00]  /*bcc0*/  NOP ;  /* 0x0000000000007918 */ /* 0x000fc00000000000 */
[----:B------:R-:W-:-:S00]  /*bcd0*/  NOP ;  /* 0x0000000000007918 */ /* 0x000fc00000000000 */
[----:B------:R-:W-:-:S00]  /*bce0*/  NOP ;  /* 0x0000000000007918 */ /* 0x000fc00000000000 */
[----:B------:R-:W-:-:S00]  /*bcf0*/  NOP ;  /* 0x0000000000007918 */ /* 0x000fc00000000000 */
.L_x_318:


//--------------------- .nv.global.init           --------------------------
	.section	.nv.global.init,"aw",@progbits
.nv.global.init:
	.type		$str$22,@object
	.size		$str$22,($str$23 - $str$22)
$str$22:
        /*0000*/ 	.byte	0x6b, 0x5f, 0x74, 0x69, 0x6c, 0x65, 0x5f, 0x63, 0x6f, 0x75, 0x6e, 0x74, 0x20, 0x3e, 0x3d, 0x20
        /*0010*/ 	.byte	0x31, 0x00
	.type		$str$23,@object
	.size		$str$23,(__unnamed_1 - $str$23)
$str$23:
        /*0012*/ 	.byte	0x2f, 0x74, 0x6d, 0x70, 0x2f, 0x63, 0x75, 0x74, 0x6c, 0x61, 0x73, 0x73, 0x5f, 0x73, 0x77, 0x65
        /*0022*/ 	.byte	0x65, 0x70, 0x5f, 0x73, 0x72, 0x63, 0x2f, 0x69, 0x6e, 0x63, 0x6c, 0x75, 0x64, 0x65, 0x2f, 0x63
        /*0032*/ 	.byte	0x75, 0x74, 0x6c, 0x61, 0x73, 0x73, 0x2f, 0x67, 0x65, 0x6d, 0x6d, 0x2f, 0x63, 0x6f, 0x6c, 0x6c
        /*0042*/ 	.byte	0x65, 0x63, 0x74, 0x69, 0x76, 0x65, 0x2f, 0x73, 0x6d, 0x39, 0x30, 0x5f, 0x6d, 0x6d, 0x61, 0x5f
        /*0052*/ 	.byte	0x74, 0x6d, 0x61, 0x5f, 0x67, 0x6d, 0x6d, 0x61, 0x5f, 0x73, 0x73, 0x5f, 0x77, 0x61, 0x72, 0x70
        /*0062*/ 	.byte	0x73, 0x70, 0x65, 0x63, 0x69, 0x61, 0x6c, 0x69, 0x7a, 0x65, 0x64, 0x2e, 0x68, 0x70, 0x70, 0x00
	.type		__unnamed_1,@object
	.size		__unnamed_1,(.L_0 - __unnamed_1)
__unnamed_1:
        /*0072*/ 	.byte	0x76, 0x6f, 0x69, 0x64, 0x20, 0x63, 0x75, 0x74, 0x6c, 0x61, 0x73, 0x73, 0x3a, 0x3a, 0x67, 0x65
        /* <DEDUP_REMOVED lines=180> */
        /*0bc2*/ 	.byte	0x65, 0x6e, 0x74, 0x69, 0x74, 0x79, 0x5d, 0x00
.L_0:


//--------------------- .nv.shared._ZN7cutlass13device_kernelINS_4gemm6kernel13GemmUniversalIN4cute5tupleIJiiiiEEENS1_10collective13CollectiveMmaINS1_34MainloopSm90TmaGmmaWarpSpecializedILi2ENS5_IJNS4_1CILi1EEESB_SB_EEENS1_35KernelTmaWarpSpecializedCooperativeEEENS5_IJNSA_ILi128EEENSA_ILi256EEESF_EEENS_10bfloat16_tENS5_IJlSB_lEEESI_NS5_IJSB_llEEENS4_8TiledMMAINS4_8MMA_AtomIJNS4_4SM904GMMA28MMA_64x256x16_F32BF16BF16_SSILNSO_5MajorE0ELSQ_1ELNSO_7ScaleInE1ELSR_1EEEEEENS4_6LayoutINS5_IJNSA_ILi2EEESB_SB_EEENS5_IJSB_NSA_ILi0EEESX_EEEEENS5_IJNS4_10UnderscoreES10_S10_EEEEENS4_13SM90_TMA_LOADENS4_14ComposedLayoutINS4_7SwizzleILi3ELi4ELi3EEENS4_18smem_ptr_flag_bitsILi16EEENSU_INS5_IJNSA_ILi8EEENSA_ILi64EEEEEENS5_IJS1A_SB_EEEEEEEvNS4_8identityES13_NS14_IS16_S18_NSU_INS5_IJS1A_S19_EEENS5_IJSB_S1A_EEEEEEEvS1F_EENS_8epilogue10collective6detail29Sm90TmaWarpSpecializedAdapterINS1M_15DefaultEpilogueISI_SJ_SJ_NS1L_6thread17LinearCombinationISI_Li1EffLNS1Q_9ScaleType4KindE0ELNS_15FloatRoundStyleE2ESI_EENS1_15EpilogueDefaultEEEEEvvEEEEvNT_6ParamsE --------------------------
	.section	.nv.shared._ZN7cutlass13device_kernelINS_4gemm6kernel13GemmUniversalIN4cute5tupleIJiiiiEEENS1_10collective13CollectiveMmaINS1_34MainloopSm90TmaGmmaWarpSpecializedILi2ENS5_IJNS4_1CILi1EEESB_SB_EEENS1_35KernelTmaWarpSpecializedCooperativeEEENS5_IJNSA_ILi128EEENSA_ILi256EEESF_EEENS_10bfloat16_tENS5_IJlSB_lEEESI_NS5_IJSB_llEEENS4_8TiledMMAINS4_8MMA_AtomIJNS4_4SM904GMMA28MMA_64x256x16_F32BF16BF16_SSILNSO_5MajorE0ELSQ_1ELNSO_7ScaleInE1ELSR_1EEEEEENS4_6LayoutINS5_IJNSA_ILi2EEESB_SB_EEENS5_IJSB_NSA_ILi0EEESX_EEEEENS5_IJNS4_10UnderscoreES10_S10_EEEEENS4_13SM90_TMA_LOADENS4_14ComposedLayoutINS4_7SwizzleILi3ELi4ELi3EEENS4_18smem_ptr_flag_bitsILi16EEENSU_INS5_IJNSA_ILi8EEENSA_ILi64EEEEEENS5_IJS1A_SB_EEEEEEEvNS4_8identityES13_NS14_IS16_S18_NSU_INS5_IJS1A_S19_EEENS5_IJSB_S1A_EEEEEEEvS1F_EENS_8epilogue10collective6detail29Sm90TmaWarpSpecializedAdapterINS1M_15DefaultEpilogueISI_SJ_SJ_NS1L_6thread17LinearCombinationISI_Li1EffLNS1Q_9ScaleType4KindE0ELNS_15FloatRoundStyleE2ESI_EENS1_15EpilogueDefaultEEEEEvvEEEEvNT_6ParamsE,"aw",@nobits
	.sectionflags	@""
	.align	16
	.zero		1024


//--------------------- .nv.shared.reserved.0     --------------------------
	.section	.nv.shared.reserved.0,"aw",@nobits
	.weak		__nv_reservedSMEM_offset_0_alias
	.size		__nv_reservedSMEM_offset_0_alias, 0, 0
	.other		__nv_reservedSMEM_offset_0_alias,@"STO_CUDA_RESERVED_SHARED STV_DEFAULT"
__nv_reservedSMEM_offset_0_alias:
	.zero		0


//--------------------- .nv.global                --------------------------
	.section	.nv.global,"aw",@nobits
.nv.global:
	.type		_ZN40_INTERNAL_4b07b3f9_4_k_cu_64f8f025_256454cute1_E,@object
	.size		_ZN40_INTERNAL_4b07b3f9_4_k_cu_64f8f025_256454cute1_E,(_ZN40_INTERNAL_4b07b3f9_4_k_cu_64f8f025_256454cuda3std3__45__cpo6cbeginE - _ZN40_INTERNAL_4b07b3f9_4_k_cu_64f8f025_256454cute1_E)
_ZN40_INTERNAL_4b07b3f9_4_k_cu_64f8f025_256454cute1_E:
	.zero		1
	.type		_ZN40_INTERNAL_4b07b3f9_4_k_cu_64f8f025_256454cuda3std3__45__cpo6cbeginE,@object
	.size		_ZN40_INTERNAL_4b07b3f9_4_k_cu_64f8f025_256454cuda3std3__45__cpo6cbeginE,(_ZN40_INTERNAL_4b07b3f9_4_k_cu_64f8f025_256454cuda3std3__48in_placeE - _ZN40_INTERNAL_4b07b3f9_4_k_cu_64f8f025_256454cuda3std3__45__cpo6cbeginE)
_ZN40_INTERNAL_4b07b3f9_4_k_cu_64f8f025_256454cuda3std3__45__cpo6cbeginE:
	.zero		1
	.type		_ZN40_INTERNAL_4b07b3f9_4_k_cu_64f8f025_256454cuda3std3__48in_placeE,@object
	.size		_ZN40_INTERNAL_4b07b3f9_4_k_cu_64f8f025_256454cuda3std3__48in_placeE,(_ZN40_INTERNAL_4b07b3f9_4_k_cu_64f8f025_256454cuda3std6ranges3__45__cpo9iter_moveE - _ZN40_INTERNAL_4b07b3f9_4_k_cu_64f8f025_256454cuda3std3__48in_placeE)
_ZN40_INTERNAL_4b07b3f9_4_k_cu_64f8f025_256454cuda3std3__48in_placeE:
	.zero		1
	.type		_ZN40_INTERNAL_4b07b3f9_4_k_cu_64f8f025_256454cuda3std6ranges3__45__cpo9iter_moveE,@object
	.size		_ZN40_INTERNAL_4b07b3f9_4_k_cu_64f8f025_256454cuda3std6ranges3__45__cpo9iter_moveE,(_ZN40_INTERNAL_4b07b3f9_4_k_cu_64f8f025_256454cuda3std3__45__cpo5beginE - _ZN40_INTERNAL_4b07b3f9_4_k_cu_64f8f025_256454cuda3std6ranges3__45__cpo9iter_moveE)
_ZN40_INTERNAL_4b07b3f9_4_k_cu_64f8f025_256454cuda3std6ranges3__45__cpo9iter_moveE:
	.zero		1
	.type		_ZN40_INTERNAL_4b07b3f9_4_k_cu_64f8f025_256454cuda3std3__45__cpo5beginE,@object
	.size		_ZN40_INTERNAL_4b07b3f9_4_k_cu_64f8f025_256454cuda3std3__45__cpo5beginE,(_ZN40_INTERNAL_4b07b3f9_4_k_cu_64f8f025_256454cuda3std3__442_GLOBAL__N__4b07b3f9_4_k_cu_64f8f025_256456ignoreE - _ZN40_INTERNAL_4b07b3f9_4_k_cu_64f8f025_256454cuda3std3__45__cpo5beginE)
_ZN40_INTERNAL_4b07b3f9_4_k_cu_64f8f025_256454cuda3std3__45__cpo5beginE:
	.zero		1
	.type		_ZN40_INTERNAL_4b07b3f9_4_k_cu_64f8f025_256454cuda3std3__442_GLOBAL__N__4b07b3f9_4_k_cu_64f8f025_256456ignoreE,@object
	.size		_ZN40_INTERNAL_4b07b3f9_4_k_cu_64f8f025_256454cuda3std3__442_GLOBAL__N__4b07b3f9_4_k_cu_64f8f025_256456ignoreE,(_ZN40_INTERNAL_4b07b3f9_4_k_cu_64f8f025_256454cute7productE - _ZN40_INTERNAL_4b07b3f9_4_k_cu_64f8f025_256454cuda3std3__442_GLOBAL__N__4b07b3f9_4_k_cu_64f8f025_256456ignoreE)
_ZN40_INTERNAL_4b07b3f9_4_k_cu_64f8f025_256454cuda3std3__442_GLOBAL__N__4b07b3f9_4_k_cu_64f8f025_256456ignoreE:
	.zero		1
	.type		_ZN40_INTERNAL_4b07b3f9_4_k_cu_64f8f025_256454cute7productE,@object
	.size		_ZN40_INTERNAL_4b07b3f9_4_k_cu_64f8f025_256454cute7productE,(_ZN40_INTERNAL_4b07b3f9_4_k_cu_64f8f025_256454cuda3std3__45__cpo3endE - _ZN40_INTERNAL_4b07b3f9_4_k_cu_64f8f025_256454cute7productE)
_ZN40_INTERNAL_4b07b3f9_4_k_cu_64f8f025_256454cute7productE:
	.zero		1
	.type		_ZN40_INTERNAL_4b07b3f9_4_k_cu_64f8f025_256454cuda3std3__45__cpo3endE,@object
	.size		_ZN40_INTERNAL_4b07b3f9_4_k_cu_64f8f025_256454cuda3std3__45__cpo3endE,(_ZN40_INTERNAL_4b07b3f9_4_k_cu_64f8f025_256454cuda3std3__419piecewise_constructE - _ZN40_INTERNAL_4b07b3f9_4_k_cu_64f8f025_256454cuda3std3__45__cpo3endE)
_ZN40_INTERNAL_4b07b3f9_4_k_cu_64f8f025_256454cuda3std3__45__cpo3endE:
	.zero		1
	.type		_ZN40_INTERNAL_4b07b3f9_4_k_cu_64f8f025_256454cuda3std3__419piecewise_constructE,@object
	.size		_ZN40_INTERNAL_4b07b3f9_4_k_cu_64f8f025_256454cuda3std3__419piecewise_constructE,(_ZN40_INTERNAL_4b07b3f9_4_k_cu_64f8f025_256454cuda3std3__45__cpo4cendE - _ZN40_INTERNAL_4b07b3f9_4_k_cu_64f8f025_256454cuda3std3__419piecewise_constructE)
_ZN40_INTERNAL_4b07b3f9_4_k_cu_64f8f025_256454cuda3std3__419piecewise_constructE:
	.zero		1
	.type		_ZN40_INTERNAL_4b07b3f9_4_k_cu_64f8f025_256454cuda3std3__45__cpo4cendE,@object
	.size		_ZN40_INTERNAL_4b07b3f9_4_k_cu_64f8f025_256454cuda3std3__45__cpo4cendE,(_ZN40_INTERNAL_4b07b3f9_4_k_cu_64f8f025_256454cuda3std6ranges3__45__cpo4swapE - _ZN40_INTERNAL_4b07b3f9_4_k_cu_64f8f025_256454cuda3std3__45__cpo4cendE)
_ZN40_INTERNAL_4b07b3f9_4_k_cu_64f8f025_256454cuda3std3__45__cpo4cendE:
	.zero		1
	.type		_ZN40_INTERNAL_4b07b3f9_4_k_cu_64f8f025_256454cuda3std6ranges3__45__cpo4swapE,@object
	.size		_ZN40_INTERNAL_4b07b3f9_4_k_cu_64f8f025_256454cuda3std6ranges3__45__cpo4swapE,(.L_8 - _ZN40_INTERNAL_4b07b3f9_4_k_cu_64f8f025_256454cuda3std6ranges3__45__cpo4swapE)
_ZN40_INTERNAL_4b07b3f9_4_k_cu_64f8f025_256454cuda3std6ranges3__45__cpo4swapE:
	.zero		1
.L_8:


//--------------------- .nv.constant0._ZN7cutlass13device_kernelINS_4gemm6kernel13GemmUniversalIN4cute5tupleIJiiiiEEENS1_10collective13CollectiveMmaINS1_34MainloopSm90TmaGmmaWarpSpecializedILi2ENS5_IJNS4_1CILi1EEESB_SB_EEENS1_35KernelTmaWarpSpecializedCooperativeEEENS5_IJNSA_ILi128EEENSA_ILi256EEESF_EEENS_10bfloat16_tENS5_IJlSB_lEEESI_NS5_IJSB_llEEENS4_8TiledMMAINS4_8MMA_AtomIJNS4_4SM904GMMA28MMA_64x256x16_F32BF16BF16_SSILNSO_5MajorE0ELSQ_1ELNSO_7ScaleInE1ELSR_1EEEEEENS4_6LayoutINS5_IJNSA_ILi2EEESB_SB_EEENS5_IJSB_NSA_ILi0EEESX_EEEEENS5_IJNS4_10UnderscoreES10_S10_EEEEENS4_13SM90_TMA_LOADENS4_14ComposedLayoutINS4_7SwizzleILi3ELi4ELi3EEENS4_18smem_ptr_flag_bitsILi16EEENSU_INS5_IJNSA_ILi8EEENSA_ILi64EEEEEENS5_IJS1A_SB_EEEEEEEvNS4_8identityES13_NS14_IS16_S18_NSU_INS5_IJS1A_S19_EEENS5_IJSB_S1A_EEEEEEEvS1F_EENS_8epilogue10collective6detail29Sm90TmaWarpSpecializedAdapterINS1M_15DefaultEpilogueISI_SJ_SJ_NS1L_6thread17LinearCombinationISI_Li1EffLNS1Q_9ScaleType4KindE0ELNS_15FloatRoundStyleE2ESI_EENS1_15EpilogueDefaultEEEEEvvEEEEvNT_6ParamsE --------------------------
	.section	.nv.constant0._ZN7cutlass13device_kernelINS_4gemm6kernel13GemmUniversalIN4cute5tupleIJiiiiEEENS1_10collective13CollectiveMmaINS1_34MainloopSm90TmaGmmaWarpSpecializedILi2ENS5_IJNS4_1CILi1EEESB_SB_EEENS1_35KernelTmaWarpSpecializedCooperativeEEENS5_IJNSA_ILi128EEENSA_ILi256EEESF_EEENS_10bfloat16_tENS5_IJlSB_lEEESI_NS5_IJSB_llEEENS4_8TiledMMAINS4_8MMA_AtomIJNS4_4SM904GMMA28MMA_64x256x16_F32BF16BF16_SSILNSO_5MajorE0ELSQ_1ELNSO_7ScaleInE1ELSR_1EEEEEENS4_6LayoutINS5_IJNSA_ILi2EEESB_SB_EEENS5_IJSB_NSA_ILi0EEESX_EEEEENS5_IJNS4_10UnderscoreES10_S10_EEEEENS4_13SM90_TMA_LOADENS4_14ComposedLayoutINS4_7SwizzleILi3ELi4ELi3EEENS4_18smem_ptr_flag_bitsILi16EEENSU_INS5_IJNSA_ILi8EEENSA_ILi64EEEEEENS5_IJS1A_SB_EEEEEEEvNS4_8identityES13_NS14_IS16_S18_NSU_INS5_IJS1A_S19_EEENS5_IJSB_S1A_EEEEEEEvS1F_EENS_8epilogue10collective6detail29Sm90TmaWarpSpecializedAdapterINS1M_15DefaultEpilogueISI_SJ_SJ_NS1L_6thread17LinearCombinationISI_Li1EffLNS1Q_9ScaleType4KindE0ELNS_15FloatRoundStyleE2ESI_EENS1_15EpilogueDefaultEEEEEvvEEEEvNT_6ParamsE,"a",@progbits
	.sectionflags	@""
	.align	4
.nv.constant0._ZN7cutlass13device_kernelINS_4gemm6kernel13GemmUniversalIN4cute5tupleIJiiiiEEENS1_10collective13CollectiveMmaINS1_34MainloopSm90TmaGmmaWarpSpecializedILi2ENS5_IJNS4_1CILi1EEESB_SB_EEENS1_35KernelTmaWarpSpecializedCooperativeEEENS5_IJNSA_ILi128EEENSA_ILi256EEESF_EEENS_10bfloat16_tENS5_IJlSB_lEEESI_NS5_IJSB_llEEENS4_8TiledMMAINS4_8MMA_AtomIJNS4_4SM904GMMA28MMA_64x256x16_F32BF16BF16_SSILNSO_5MajorE0ELSQ_1ELNSO_7ScaleInE1ELSR_1EEEEEENS4_6LayoutINS5_IJNSA_ILi2EEESB_SB_EEENS5_IJSB_NSA_ILi0EEESX_EEEEENS5_IJNS4_10UnderscoreES10_S10_EEEEENS4_13SM90_TMA_LOADENS4_14ComposedLayoutINS4_7SwizzleILi3ELi4ELi3EEENS4_18smem_ptr_flag_bitsILi16EEENSU_INS5_IJNSA_ILi8EEENSA_ILi64EEEEEENS5_IJS1A_SB_EEEEEEEvNS4_8identityES13_NS14_IS16_S18_NSU_INS5_IJS1A_S19_EEENS5_IJSB_S1A_EEEEEEEvS1F_EENS_8epilogue10collective6detail29Sm90TmaWarpSpecializedAdapterINS1M_15DefaultEpilogueISI_SJ_SJ_NS1L_6thread17LinearCombinationISI_Li1EffLNS1Q_9ScaleType4KindE0ELNS_15FloatRoundStyleE2ESI_EENS1_15EpilogueDefaultEEEEEvvEEEEvNT_6ParamsE:
	.zero		1664


//--------------------- SYMBOLS --------------------------

	.type		.nv.reservedSmem.offset0,@object
	.size		.nv.reservedSmem.offset0,0x4
	.type		__assertfail,@function
